	.target	sm_90a

	.elftype	@"ET_EXEC"


//--------------------- .note.nv.tkinfo           --------------------------
	.section	.note.nv.tkinfo,"",@"SHT_NOTE"
	.sectionflags	@"SHF_NOTE_NV_TKINFO"
	.tkinfo
        /*0018*/ 	.word	0x00000002
        /*0030*/ 	.string	""
        /*0030*/ 	.string	"ptxas"
        /*0030*/ 	.string	"Cuda compilation tools, release 13.0, V13.0.88"
        /*0030*/ 	.string	"Build cuda_13.0.r13.0/compiler.36424714_0"
        /*0030*/ 	.string	"-v  -suppress-debug-info  -lineinfo  -arch sm_90a "



//--------------------- .note.nv.cuinfo           --------------------------
	.section	.note.nv.cuinfo,"",@"SHT_NOTE"
	.sectionflags	@"SHF_NOTE_NV_CUINFO"
        /*0018*/ 	.short	0x0002
        /*001a*/ 	.short	0x005a
        /*001c*/ 	.short	0x0082
	.zero		2


//--------------------- .nv.info                  --------------------------
	.section	.nv.info,"",@"SHT_CUDA_INFO"
	.align	4


	//----- nvinfo : EIATTR_REGCOUNT
	.align		4
        /*0000*/ 	.byte	0x04, 0x2f
        /*0002*/ 	.short	(.L_1 - .L_0)
	.align		4
.L_0:
        /*0004*/ 	.word	index@(matmul_kernel)
        /*0008*/ 	.word	0x000000ff


	//----- nvinfo : EIATTR_FRAME_SIZE
	.align		4
.L_1:
        /*000c*/ 	.byte	0x04, 0x11
        /*000e*/ 	.short	(.L_3 - .L_2)
	.align		4
.L_2:
        /*0010*/ 	.word	index@(matmul_kernel)
        /*0014*/ 	.word	0x000002c0


	//----- nvinfo : EIATTR_MIN_STACK_SIZE
	.align		4
.L_3:
        /*0018*/ 	.byte	0x04, 0x12
        /*001a*/ 	.short	(.L_5 - .L_4)
	.align		4
.L_4:
        /*001c*/ 	.word	index@(matmul_kernel)
        /*0020*/ 	.word	0x000002c0
.L_5:


//--------------------- .nv.compat                --------------------------
	.section	.nv.compat,"",@"SHT_CUDA_COMPAT_INFO"
	.align	4
        /*0000*/ 	.byte	0x02, 0x09, 0x01, 0x00, 0x02, 0x02, 0x04, 0x00, 0x02, 0x05, 0x05, 0x00, 0x03, 0x07, 0x01, 0x01
        /*0010*/ 	.byte	0x02, 0x03, 0x00, 0x00, 0x02, 0x06, 0x01, 0x00, 0x04, 0x0b, 0x08, 0x00, 0x00, 0x00, 0x00, 0x00
        /*0020*/ 	.byte	0x00, 0x00, 0x00, 0x00


//--------------------- .nv.info.matmul_kernel    --------------------------
	.section	.nv.info.matmul_kernel,"",@"SHT_CUDA_INFO"
	.sectionflags	@""
	.align	4


	//----- nvinfo : EIATTR_CUDA_API_VERSION
	.align		4
        /*0000*/ 	.byte	0x04, 0x37
        /*0002*/ 	.short	(.L_7 - .L_6)
.L_6:
        /*0004*/ 	.word	0x00000082


	//----- nvinfo : EIATTR_KPARAM_INFO
	.align		4
.L_7:
        /*0008*/ 	.byte	0x04, 0x17
        /*000a*/ 	.short	(.L_9 - .L_8)
.L_8:
        /*000c*/ 	.word	0x00000000
        /*0010*/ 	.short	0x000d
        /*0012*/ 	.short	0x0048
        /*0014*/ 	.byte	0x00, 0xf4, 0x21, 0x00


	//----- nvinfo : EIATTR_KPARAM_INFO
	.align		4
.L_9:
        /*0018*/ 	.byte	0x04, 0x17
        /*001a*/ 	.short	(.L_11 - .L_10)
.L_10:
        /*001c*/ 	.word	0x00000000
        /*0020*/ 	.short	0x000c
        /*0022*/ 	.short	0x0040
        /*0024*/ 	.byte	0x00, 0xf4, 0x21, 0x00


	//----- nvinfo : EIATTR_KPARAM_INFO
	.align		4
.L_11:
        /*0028*/ 	.byte	0x04, 0x17
        /*002a*/ 	.short	(.L_13 - .L_12)
.L_12:
        /*002c*/ 	.word	0x00000000
        /*0030*/ 	.short	0x000b
        /*0032*/ 	.short	0x0038
        /*0034*/ 	.byte	0x00, 0xf0, 0x11, 0x00


	//----- nvinfo : EIATTR_KPARAM_INFO
	.align		4
.L_13:
        /*0038*/ 	.byte	0x04, 0x17
        /*003a*/ 	.short	(.L_15 - .L_14)
.L_14:
        /*003c*/ 	.word	0x00000000
        /*0040*/ 	.short	0x000a
        /*0042*/ 	.short	0x0034
        /*0044*/ 	.byte	0x00, 0xf0, 0x11, 0x00


	//----- nvinfo : EIATTR_KPARAM_INFO
	.align		4
.L_15:
        /*0048*/ 	.byte	0x04, 0x17
        /*004a*/ 	.short	(.L_17 - .L_16)
.L_16:
        /*004c*/ 	.word	0x00000000
        /*0050*/ 	.short	0x0009
        /*0052*/ 	.short	0x0030
        /*0054*/ 	.byte	0x00, 0xf0, 0x11, 0x00


	//----- nvinfo : EIATTR_KPARAM_INFO
	.align		4
.L_17:
        /*0058*/ 	.byte	0x04, 0x17
        /*005a*/ 	.short	(.L_19 - .L_18)
.L_18:
        /*005c*/ 	.word	0x00000000
        /*0060*/ 	.short	0x0008
        /*0062*/ 	.short	0x002c
        /*0064*/ 	.byte	0x00, 0xf0, 0x11, 0x00


	//----- nvinfo : EIATTR_KPARAM_INFO
	.align		4
.L_19:
        /*0068*/ 	.byte	0x04, 0x17
        /*006a*/ 	.short	(.L_21 - .L_20)
.L_20:
        /*006c*/ 	.word	0x00000000
        /*0070*/ 	.short	0x0007
        /*0072*/ 	.short	0x0028
        /*0074*/ 	.byte	0x00, 0xf0, 0x11, 0x00


	//----- nvinfo : EIATTR_KPARAM_INFO
	.align		4
.L_21:
        /*0078*/ 	.byte	0x04, 0x17
        /*007a*/ 	.short	(.L_23 - .L_22)
.L_22:
        /*007c*/ 	.word	0x00000000
        /*0080*/ 	.short	0x0006
        /*0082*/ 	.short	0x0024
        /*0084*/ 	.byte	0x00, 0xf0, 0x11, 0x00


	//----- nvinfo : EIATTR_KPARAM_INFO
	.align		4
.L_23:
        /*0088*/ 	.byte	0x04, 0x17
        /*008a*/ 	.short	(.L_25 - .L_24)
.L_24:
        /*008c*/ 	.word	0x00000000
        /*0090*/ 	.short	0x0005
        /*0092*/ 	.short	0x0020
        /*0094*/ 	.byte	0x00, 0xf0, 0x11, 0x00


	//----- nvinfo : EIATTR_KPARAM_INFO
	.align		4
.L_25:
        /*0098*/ 	.byte	0x04, 0x17
        /*009a*/ 	.short	(.L_27 - .L_26)
.L_26:
        /*009c*/ 	.word	0x00000000
        /*00a0*/ 	.short	0x0004
        /*00a2*/ 	.short	0x001c
        /*00a4*/ 	.byte	0x00, 0xf0, 0x11, 0x00


	//----- nvinfo : EIATTR_KPARAM_INFO
	.align		4
.L_27:
        /*00a8*/ 	.byte	0x04, 0x17
        /*00aa*/ 	.short	(.L_29 - .L_28)
.L_28:
        /*00ac*/ 	.word	0x00000000
        /*00b0*/ 	.short	0x0003
        /*00b2*/ 	.short	0x0018
        /*00b4*/ 	.byte	0x00, 0xf0, 0x11, 0x00


	//----- nvinfo : EIATTR_KPARAM_INFO
	.align		4
.L_29:
        /*00b8*/ 	.byte	0x04, 0x17
        /*00ba*/ 	.short	(.L_31 - .L_30)
.L_30:
        /*00bc*/ 	.word	0x00000000
        /*00c0*/ 	.short	0x0002
        /*00c2*/ 	.short	0x0010
        /*00c4*/ 	.byte	0x00, 0xf4, 0x21, 0x00


	//----- nvinfo : EIATTR_KPARAM_INFO
	.align		4
.L_31:
        /*00c8*/ 	.byte	0x04, 0x17
        /*00ca*/ 	.short	(.L_33 - .L_32)
.L_32:
        /*00cc*/ 	.word	0x00000000
        /*00d0*/ 	.short	0x0001
        /*00d2*/ 	.short	0x0008
        /*00d4*/ 	.byte	0x00, 0xf4, 0x21, 0x00


	//----- nvinfo : EIATTR_KPARAM_INFO
	.align		4
.L_33:
        /*00d8*/ 	.byte	0x04, 0x17
        /*00da*/ 	.short	(.L_35 - .L_34)
.L_34:
        /*00dc*/ 	.word	0x00000000
        /*00e0*/ 	.short	0x0000
        /*00e2*/ 	.short	0x0000
        /*00e4*/ 	.byte	0x00, 0xf4, 0x21, 0x00


	//----- nvinfo : EIATTR_SPARSE_MMA_MASK
	.align		4
.L_35:
        /*00e8*/ 	.byte	0x03, 0x50
        /*00ea*/ 	.short	0x0000


	//----- nvinfo : EIATTR_MAXREG_COUNT
	.align		4
        /*00ec*/ 	.byte	0x03, 0x1b
        /*00ee*/ 	.short	0x00ff


	//----- nvinfo : EIATTR_NUM_BARRIERS
	.align		4
        /*00f0*/ 	.byte	0x02, 0x4c
        /*00f2*/ 	.byte	0x01
	.zero		1


	//----- nvinfo : EIATTR_ANNOTATIONS
	.align		4
        /*00f4*/ 	.byte	0x04, 0x55
        /*00f6*/ 	.short	(.L_37 - .L_36)


	//   ....[0]....
.L_36:
        /*00f8*/ 	.word	0x00000001
        /*00fc*/ 	.byte	0x20, 0x07, 0x00, 0x00, 0x01, 0x00, 0x00, 0x00, 0xd0, 0x38, 0x00, 0x00, 0x01, 0x00, 0x00, 0x00
        /* <DEDUP_REMOVED lines=253> */
        /*10dc*/ 	.byte	0xd0, 0xb2, 0x00, 0x00


	//----- nvinfo : EIATTR_MERCURY_ISA_VERSION
	.align		4
.L_37:
        /*10e0*/ 	.byte	0x03, 0x5f
        /*10e2*/ 	.short	0x0101


	//----- nvinfo : EIATTR_EXIT_INSTR_OFFSETS
	.align		4
        /*10e4*/ 	.byte	0x04, 0x1c
        /*10e6*/ 	.short	(.L_39 - .L_38)


	//   ....[0]....
.L_38:
        /*10e8*/ 	.word	0x0000f6c0


	//   ....[1]....
        /*10ec*/ 	.word	0x0000f6f0


	//----- nvinfo : EIATTR_REQNTID
	.align		4
.L_39:
        /*10f0*/ 	.byte	0x04, 0x10
        /*10f2*/ 	.short	(.L_41 - .L_40)
.L_40:
        /*10f4*/ 	.word	0x00000080
        /*10f8*/ 	.word	0x00000001
        /*10fc*/ 	.word	0x00000001


	//----- nvinfo : EIATTR_CBANK_PARAM_SIZE
	.align		4
.L_41:
        /*1100*/ 	.byte	0x03, 0x19
        /*1102*/ 	.short	0x0050


	//----- nvinfo : EIATTR_PARAM_CBANK
	.align		4
        /*1104*/ 	.byte	0x04, 0x0a
        /*1106*/ 	.short	(.L_43 - .L_42)
	.align		4
.L_42:
        /*1108*/ 	.word	index@(.nv.constant0.matmul_kernel)
        /*110c*/ 	.short	0x0210
        /*110e*/ 	.short	0x0050


	//----- nvinfo : EIATTR_SW_WAR
	.align		4
.L_43:
        /*1110*/ 	.byte	0x04, 0x36
        /*1112*/ 	.short	(.L_45 - .L_44)
.L_44:
        /*1114*/ 	.word	0x00000008
.L_45:


//--------------------- .nv.callgraph             --------------------------
	.section	.nv.callgraph,"",@"SHT_CUDA_CALLGRAPH"
	.align	4
	.sectionentsize	8
	.align		4
        /*0000*/ 	.word	0x00000000
	.align		4
        /*0004*/ 	.word	0xffffffff
	.align		4
        /*0008*/ 	.word	0x00000000
	.align		4
        /*000c*/ 	.word	0xfffffffe
	.align		4
        /*0010*/ 	.word	0x00000000
	.align		4
        /*0014*/ 	.word	0xfffffffd
	.align		4
        /*0018*/ 	.word	0x00000000
	.align		4
        /*001c*/ 	.word	0xfffffffc


//--------------------- .text.matmul_kernel       --------------------------
	.section	.text.matmul_kernel,"ax",@progbits
	.align	128
        .global         matmul_kernel
        .type           matmul_kernel,@function
        .size           matmul_kernel,(.L_x_3 - matmul_kernel)
        .other          matmul_kernel,@"STO_CUDA_ENTRY STV_DEFAULT"
matmul_kernel:
.text.matmul_kernel:
[----:B------:R-:W0:Y:S08]  /*0000*/  LDC R1, c[0x0][0x28] ;  /* 0x00000a00ff017b82 */ /* 0x000e300000000800 */
[----:B------:R-:W1:Y:S01]  /*0010*/  LDC.64 R52, c[0x0][0x228] ;  /* 0x00008a00ff347b82 */ /* 0x000e620000000a00 */
[----:B------:R-:W2:Y:S01]  /*0020*/  S2R R5, SR_CTAID.X ;  /* 0x0000000000057919 */ /* 0x000ea20000002500 */
[----:B0-----:R-:W-:Y:S01]  /*0030*/  VIADD R1, R1, 0xfffffd40 ;  /* 0xfffffd4001017836 */ /* 0x001fe20000000000 */
[----:B------:R-:W-:Y:S01]  /*0040*/  UMOV UR8, 0x400 ;  /* 0x0000040000087882 */ /* 0x000fe20000000000 */
[----:B------:R-:W-:Y:S01]  /*0050*/  ULDC.64 UR16, c[0x0][0x208] ;  /* 0x0000820000107ab9 */ /* 0x000fe20000000a00 */
[----:B------:R-:W0:Y:S01]  /*0060*/  S2R R15, SR_TID.X ;  /* 0x00000000000f7919 */ /* 0x000e220000002100 */
[----:B------:R-:W-:-:S02]  /*0070*/  CS2R R24, SRZ ;  /* 0x0000000000187805 */ /* 0x000fc4000001ff00 */
[----:B------:R-:W-:Y:S01]  /*0080*/  CS2R R26, SRZ ;  /* 0x00000000001a7805 */ /* 0x000fe2000001ff00 */
[----:B------:R-:W3:Y:S01]  /*0090*/  LDC R14, c[0x0][0x230] ;  /* 0x00008c00ff0e7b82 */ /* 0x000ee20000000800 */
[----:B------:R-:W-:Y:S02]  /*00a0*/  CS2R R28, SRZ ;  /* 0x00000000001c7805 */ /* 0x000fe4000001ff00 */
[----:B------:R-:W-:Y:S02]  /*00b0*/  CS2R R30, SRZ ;  /* 0x00000000001e7805 */ /* 0x000fe4000001ff00 */
[----:B------:R-:W-:Y:S02]  /*00c0*/  CS2R R32, SRZ ;  /* 0x0000000000207805 */ /* 0x000fe4000001ff00 */
[----:B------:R-:W-:Y:S02]  /*00d0*/  CS2R R34, SRZ ;  /* 0x0000000000227805 */ /* 0x000fe4000001ff00 */
[----:B------:R-:W-:-:S02]  /*00e0*/  CS2R R36, SRZ ;  /* 0x0000000000247805 */ /* 0x000fc4000001ff00 */
[----:B------:R-:W-:Y:S02]  /*00f0*/  CS2R R38, SRZ ;  /* 0x0000000000267805 */ /* 0x000fe4000001ff00 */
[----:B------:R-:W-:Y:S01]  /*0100*/  CS2R R40, SRZ ;  /* 0x0000000000287805 */ /* 0x000fe2000001ff00 */
[----:B------:R-:W4:Y:S01]  /*0110*/  S2UR UR4, SR_CgaCtaId ;  /* 0x00000000000479c3 */ /* 0x000f220000008800 */
[----:B------:R-:W-:Y:S02]  /*0120*/  CS2R R42, SRZ ;  /* 0x00000000002a7805 */ /* 0x000fe4000001ff00 */
[----:B------:R-:W-:Y:S02]  /*0130*/  CS2R R44, SRZ ;  /* 0x00000000002c7805 */ /* 0x000fe4000001ff00 */
[----:B------:R-:W-:Y:S02]  /*0140*/  CS2R R46, SRZ ;  /* 0x00000000002e7805 */ /* 0x000fe4000001ff00 */
[----:B------:R-:W-:-:S02]  /*0150*/  CS2R R48, SRZ ;  /* 0x0000000000307805 */ /* 0x000fc4000001ff00 */
[----:B------:R-:W-:Y:S02]  /*0160*/  CS2R R50, SRZ ;  /* 0x0000000000327805 */ /* 0x000fe4000001ff00 */
[----:B------:R-:W-:Y:S02]  /*0170*/  CS2R R120, SRZ ;  /* 0x0000000000787805 */ /* 0x000fe4000001ff00 */
[----:B------:R-:W-:Y:S01]  /*0180*/  CS2R R122, SRZ ;  /* 0x00000000007a7805 */ /* 0x000fe2000001ff00 */
[----:B-1----:R-:W-:Y:S01]  /*0190*/  VIADD R0, R53, 0x7f ;  /* 0x0000007f35007836 */ /* 0x002fe20000000000 */
[----:B------:R-:W-:Y:S02]  /*01a0*/  CS2R R124, SRZ ;  /* 0x00000000007c7805 */ /* 0x000fe4000001ff00 */
[----:B------:R-:W-:Y:S02]  /*01b0*/  CS2R R126, SRZ ;  /* 0x00000000007e7805 */ /* 0x000fe4000001ff00 */
[----:B------:R-:W-:-:S02]  /*01c0*/  CS2R R128, SRZ ;  /* 0x0000000000807805 */ /* 0x000fc4000001ff00 */
[----:B------:R-:W-:Y:S02]  /*01d0*/  CS2R R130, SRZ ;  /* 0x0000000000827805 */ /* 0x000fe4000001ff00 */
[----:B------:R-:W-:Y:S02]  /*01e0*/  SHF.R.S32.HI R3, RZ, 0x1f, R0 ;  /* 0x0000001fff037819 */ /* 0x000fe40000011400 */
[----:B------:R-:W-:Y:S02]  /*01f0*/  CS2R R64, SRZ ;  /* 0x0000000000407805 */ /* 0x000fe4000001ff00 */
[----:B------:R-:W-:Y:S01]  /*0200*/  CS2R R66, SRZ ;  /* 0x0000000000427805 */ /* 0x000fe2000001ff00 */
[----:B---3--:R-:W-:Y:S01]  /*0210*/  VIADD R14, R14, 0x3f ;  /* 0x0000003f0e0e7836 */ /* 0x008fe20000000000 */
[----:B------:R-:W-:Y:S02]  /*0220*/  LEA.HI R3, R3, R0, RZ, 0x7 ;  /* 0x0000000003037211 */ /* 0x000fe400078f38ff */
[----:B------:R-:W-:-:S02]  /*0230*/  CS2R R68, SRZ ;  /* 0x0000000000447805 */ /* 0x000fc4000001ff00 */
[----:B--2---:R-:W-:Y:S02]  /*0240*/  IABS R8, R5 ;  /* 0x0000000500087213 */ /* 0x004fe40000000000 */
[----:B------:R-:W-:Y:S02]  /*0250*/  CS2R R70, SRZ ;  /* 0x0000000000467805 */ /* 0x000fe4000001ff00 */
[----:B------:R-:W-:Y:S02]  /*0260*/  SHF.R.S32.HI R3, RZ, 0x7, R3 ;  /* 0x00000007ff037819 */ /* 0x000fe40000011403 */
[----:B------:R-:W-:Y:S02]  /*0270*/  CS2R R72, SRZ ;  /* 0x0000000000487805 */ /* 0x000fe4000001ff00 */
[----:B------:R-:W-:Y:S01]  /*0280*/  CS2R R74, SRZ ;  /* 0x00000000004a7805 */ /* 0x000fe2000001ff00 */
[----:B----4-:R-:W-:Y:S01]  /*0290*/  ULEA UR8, UR4, UR8, 0x18 ;  /* 0x0000000804087291 */ /* 0x010fe2000f8ec03f */
[----:B------:R-:W-:Y:S01]  /*02a0*/  CS2R R76, SRZ ;  /* 0x00000000004c7805 */ /* 0x000fe2000001ff00 */
[----:B------:R-:W-:Y:S01]  /*02b0*/  IMAD.SHL.U32 R4, R3, 0x8, RZ ;  /* 0x0000000803047824 */ /* 0x000fe200078e00ff */
[----:B------:R-:W-:-:S02]  /*02c0*/  CS2R R78, SRZ ;  /* 0x00000000004e7805 */ /* 0x000fc4000001ff00 */
[----:B------:R-:W-:Y:S02]  /*02d0*/  CS2R R80, SRZ ;  /* 0x0000000000507805 */ /* 0x000fe4000001ff00 */
[----:B------:R-:W-:Y:S02]  /*02e0*/  CS2R R82, SRZ ;  /* 0x0000000000527805 */ /* 0x000fe4000001ff00 */
[----:B------:R-:W-:Y:S02]  /*02f0*/  CS2R R84, SRZ ;  /* 0x0000000000547805 */ /* 0x000fe4000001ff00 */
[-C--:B------:R-:W-:Y:S02]  /*0300*/  IABS R7, R4.reuse ;  /* 0x0000000400077213 */ /* 0x080fe40000000000 */
[----:B------:R-:W-:Y:S02]  /*0310*/  CS2R R86, SRZ ;  /* 0x0000000000567805 */ /* 0x000fe4000001ff00 */
[----:B------:R-:W-:Y:S01]  /*0320*/  IABS R10, R4 ;  /* 0x00000004000a7213 */ /* 0x000fe20000000000 */
[----:B------:R-:W1:Y:S08]  /*0330*/  I2F.RP R0, R7 ;  /* 0x0000000700007306 */ /* 0x000e700000209400 */
[----:B-1----:R-:W1:Y:S02]  /*0340*/  MUFU.RCP R0, R0 ;  /* 0x0000000000007308 */ /* 0x002e640000001000 */
[----:B-1----:R-:W-:-:S02]  /*0350*/  VIADD R2, R0, 0xffffffe ;  /* 0x0ffffffe00027836 */ /* 0x002fc40000000000 */
[----:B------:R-:W-:-:S04]  /*0360*/  IMAD.MOV R0, RZ, RZ, -R10 ;  /* 0x000000ffff007224 */ /* 0x000fc800078e0a0a */
[----:B------:R1:W2:Y:S02]  /*0370*/  F2I.FTZ.U32.TRUNC.NTZ R3, R2 ;  /* 0x0000000200037305 */ /* 0x0002a4000021f000 */
[----:B-1----:R-:W-:Y:S02]  /*0380*/  IMAD.MOV.U32 R2, RZ, RZ, RZ ;  /* 0x000000ffff027224 */ /* 0x002fe400078e00ff */
[----:B--2---:R-:W-:-:S04]  /*0390*/  IMAD.MOV R6, RZ, RZ, -R3 ;  /* 0x000000ffff067224 */ /* 0x004fc800078e0a03 */
[----:B------:R-:W-:Y:S02]  /*03a0*/  IMAD R9, R6, R7, RZ ;  /* 0x0000000706097224 */ /* 0x000fe400078e02ff */
[----:B------:R-:W-:Y:S02]  /*03b0*/  IMAD.MOV.U32 R6, RZ, RZ, R8 ;  /* 0x000000ffff067224 */ /* 0x000fe400078e0008 */
[----:B------:R-:W-:-:S06]  /*03c0*/  IMAD.HI.U32 R3, R3, R9, R2 ;  /* 0x0000000903037227 */ /* 0x000fcc00078e0002 */
[----:B------:R-:W-:-:S04]  /*03d0*/  IMAD.HI.U32 R3, R3, R6, RZ ;  /* 0x0000000603037227 */ /* 0x000fc800078e00ff */
[----:B------:R-:W-:-:S05]  /*03e0*/  IMAD R0, R3, R0, R6 ;  /* 0x0000000003007224 */ /* 0x000fca00078e0206 */
[----:B------:R-:W-:-:S13]  /*03f0*/  ISETP.GT.U32.AND P1, PT, R7, R0, PT ;  /* 0x000000000700720c */ /* 0x000fda0003f24070 */
[----:B------:R-:W-:Y:S02]  /*0400*/  @!P1 IMAD.IADD R0, R0, 0x1, -R7 ;  /* 0x0000000100009824 */ /* 0x000fe400078e0a07 */
[----:B------:R-:W-:Y:S01]  /*0410*/  @!P1 VIADD R3, R3, 0x1 ;  /* 0x0000000103039836 */ /* 0x000fe20000000000 */
[----:B------:R-:W-:Y:S02]  /*0420*/  ISETP.NE.AND P1, PT, R4, RZ, PT ;  /* 0x000000ff0400720c */ /* 0x000fe40003f25270 */
[----:B------:R-:W-:Y:S02]  /*0430*/  ISETP.GE.U32.AND P0, PT, R0, R7, PT ;  /* 0x000000070000720c */ /* 0x000fe40003f06070 */
[----:B------:R-:W-:-:S04]  /*0440*/  LOP3.LUT R0, R5, R4, RZ, 0x3c, !PT ;  /* 0x0000000405007212 */ /* 0x000fc800078e3cff */
[----:B------:R-:W-:Y:S01]  /*0450*/  ISETP.GE.AND P2, PT, R0, RZ, PT ;  /* 0x000000ff0000720c */ /* 0x000fe20003f46270 */
[----:B------:R-:W-:-:S06]  /*0460*/  VIADD R0, R52, 0x7f ;  /* 0x0000007f34007836 */ /* 0x000fcc0000000000 */
[----:B------:R-:W-:-:S04]  /*0470*/  @P0 VIADD R3, R3, 0x1 ;  /* 0x0000000103030836 */ /* 0x000fc80000000000 */
[----:B------:R-:W-:Y:S01]  /*0480*/  IMAD.MOV.U32 R2, RZ, RZ, R3 ;  /* 0x000000ffff027224 */ /* 0x000fe200078e0003 */
[----:B------:R-:W-:-:S03]  /*0490*/  SHF.R.S32.HI R3, RZ, 0x1f, R0 ;  /* 0x0000001fff037819 */ /* 0x000fc60000011400 */
[----:B------:R-:W-:Y:S01]  /*04a0*/  @!P2 IMAD.MOV R2, RZ, RZ, -R2 ;  /* 0x000000ffff02a224 */ /* 0x000fe200078e0a02 */
[----:B------:R-:W-:Y:S02]  /*04b0*/  @!P1 LOP3.LUT R2, RZ, R4, RZ, 0x33, !PT ;  /* 0x00000004ff029212 */ /* 0x000fe400078e33ff */
[----:B------:R-:W-:-:S03]  /*04c0*/  LEA.HI R3, R3, R0, RZ, 0x7 ;  /* 0x0000000003037211 */ /* 0x000fc600078f38ff */
[----:B------:R-:W-:Y:S02]  /*04d0*/  IMAD.SHL.U32 R6, R2, 0x8, RZ ;  /* 0x0000000802067824 */ /* 0x000fe400078e00ff */
[----:B------:R-:W-:-:S03]  /*04e0*/  IMAD.MOV R2, RZ, RZ, -R2 ;  /* 0x000000ffff027224 */ /* 0x000fc600078e0a02 */
[----:B------:R-:W-:Y:S01]  /*04f0*/  LEA.HI.SX32 R3, R3, -R6, 0x19 ;  /* 0x8000000603037211 */ /* 0x000fe200078fcaff */
[----:B------:R-:W-:-:S03]  /*0500*/  IMAD R4, R4, R2, R5 ;  /* 0x0000000204047224 */ /* 0x000fc600078e0205 */
[----:B------:R-:W-:Y:S02]  /*0510*/  VIMNMX R11, R3, 0x8, PT ;  /* 0x00000008030b7848 */ /* 0x000fe40003fe0100 */
[----:B------:R-:W-:Y:S02]  /*0520*/  IABS R9, R4 ;  /* 0x0000000400097213 */ /* 0x000fe40000000000 */
[----:B------:R-:W-:-:S04]  /*0530*/  IABS R7, R11 ;  /* 0x0000000b00077213 */ /* 0x000fc80000000000 */
[----:B------:R-:W1:Y:S08]  /*0540*/  I2F.RP R0, R7 ;  /* 0x0000000700007306 */ /* 0x000e700000209400 */
[----:B-1----:R-:W1:Y:S02]  /*0550*/  MUFU.RCP R0, R0 ;  /* 0x0000000000007308 */ /* 0x002e640000001000 */
[----:B-1----:R-:W-:-:S06]  /*0560*/  VIADD R3, R0, 0xffffffe ;  /* 0x0ffffffe00037836 */ /* 0x002fcc0000000000 */
[----:B------:R-:W1:Y:S02]  /*0570*/  F2I.FTZ.U32.TRUNC.NTZ R3, R3 ;  /* 0x0000000300037305 */ /* 0x000e64000021f000 */
[----:B-1----:R-:W-:-:S04]  /*0580*/  IMAD.MOV R8, RZ, RZ, -R3 ;  /* 0x000000ffff087224 */ /* 0x002fc800078e0a03 */
[----:B------:R-:W-:Y:S01]  /*0590*/  IMAD.MOV.U32 R2, RZ, RZ, R8 ;  /* 0x000000ffff027224 */ /* 0x000fe200078e0008 */
[----:B------:R-:W-:-:S03]  /*05a0*/  IABS R8, R11 ;  /* 0x0000000b00087213 */ /* 0x000fc60000000000 */
[----:B------:R-:W-:Y:S02]  /*05b0*/  IMAD R5, R2, R7, RZ ;  /* 0x0000000702057224 */ /* 0x000fe400078e02ff */
[----:B------:R-:W-:Y:S02]  /*05c0*/  IMAD.MOV.U32 R2, RZ, RZ, RZ ;  /* 0x000000ffff027224 */ /* 0x000fe400078e00ff */
[----:B------:R-:W-:Y:S02]  /*05d0*/  IMAD.MOV R0, RZ, RZ, -R8 ;  /* 0x000000ffff007224 */ /* 0x000fe400078e0a08 */
[----:B------:R-:W-:Y:S01]  /*05e0*/  IMAD.HI.U32 R2, R3, R5, R2 ;  /* 0x0000000503027227 */ /* 0x000fe200078e0002 */
[----:B0-----:R-:W-:-:S05]  /*05f0*/  LOP3.LUT R3, R15, 0x7f, RZ, 0xc0, !PT ;  /* 0x0000007f0f037812 */ /* 0x001fca00078ec0ff */
        /* <DEDUP_REMOVED lines=8> */
[----:B------:R-:W-:-:S07]  /*0680*/  ISETP.GE.AND P2, PT, R0, RZ, PT ;  /* 0x000000ff0000720c */ /* 0x000fce0003f46270 */
[----:B------:R-:W-:Y:S01]  /*0690*/  @P0 VIADD R2, R2, 0x1 ;  /* 0x0000000102020836 */ /* 0x000fe20000000000 */
[----:B------:R-:W-:-:S05]  /*06a0*/  ISETP.GE.AND P0, PT, R14, 0x40, PT ;  /* 0x000000400e00780c */ /* 0x000fca0003f06270 */
[----:B------:R-:W-:Y:S01]  /*06b0*/  @!P2 IMAD.MOV R2, RZ, RZ, -R2 ;  /* 0x000000ffff02a224 */ /* 0x000fe200078e0a02 */
[----:B------:R-:W-:-:S05]  /*06c0*/  @!P1 LOP3.LUT R2, RZ, R11, RZ, 0x33, !PT ;  /* 0x0000000bff029212 */ /* 0x000fca00078e33ff */
[----:B------:R-:W-:-:S04]  /*06d0*/  IMAD.MOV R0, RZ, RZ, -R2 ;  /* 0x000000ffff007224 */ /* 0x000fc800078e0a02 */
[----:B------:R-:W-:-:S04]  /*06e0*/  IMAD R0, R11, R0, R4 ;  /* 0x000000000b007224 */ /* 0x000fc800078e0204 */
[----:B------:R-:W-:-:S04]  /*06f0*/  IMAD.IADD R0, R6, 0x1, R0 ;  /* 0x0000000106007824 */ /* 0x000fc800078e0200 */
[----:B------:R-:W-:Y:S02]  /*0700*/  IMAD R20, R0, 0x80, R3 ;  /* 0x0000008000147824 */ /* 0x000fe400078e0203 */
[----:B------:R-:W-:-:S03]  /*0710*/  IMAD.SHL.U32 R0, R2, 0x80, RZ ;  /* 0x0000008002007824 */ /* 0x000fc600078e00ff */
[----:B------:R0:W-:Y:S01]  /*0720*/  STL [R1+0x1d8], R20 ;  /* 0x0001d81401007387 */ /* 0x0001e20000100800 */
[----:B------:R-:W-:Y:S05]  /*0730*/  @!P0 BRA `(.L_x_0) ;  /* 0x000000a800e48947 */ /* 0x000fea0003800000 */
[----:B------:R-:W-:Y:S01]  /*0740*/  IABS R11, R52 ;  /* 0x00000034000b7213 */ /* 0x000fe20000000000 */
[----:B------:R-:W-:Y:S01]  /*0750*/  ULDC UR4, c[0x0][0x234] ;  /* 0x00008d0000047ab9 */ /* 0x000fe20000000800 */
[----:B------:R-:W-:Y:S01]  /*0760*/  IABS R3, R53 ;  /* 0x0000003500037213 */ /* 0x000fe20000000000 */
[----:B------:R-:W-:Y:S01]  /*0770*/  ULDC.64 UR6, c[0x0][0x210] ;  /* 0x0000840000067ab9 */ /* 0x000fe20000000a00 */
[----:B------:R-:W1:Y:S01]  /*0780*/  I2F.RP R2, R11 ;  /* 0x0000000b00027306 */ /* 0x000e620000209400 */
[----:B------:R-:W-:Y:S01]  /*0790*/  USHF.R.U32.HI UR12, URZ, 0x4, UR8 ;  /* 0x000000043f0c7899 */ /* 0x000fe20008011608 */
[----:B------:R-:W-:Y:S01]  /*07a0*/  LOP3.LUT R251, R15, 0x3f, RZ, 0xc0, !PT ;  /* 0x0000003f0ffb7812 */ /* 0x000fe200078ec0ff */
[----:B------:R-:W-:Y:S01]  /*07b0*/  ULDC UR9, c[0x0][0x23c] ;  /* 0x00008f0000097ab9 */ /* 0x000fe20000000800 */
[----:B------:R-:W-:Y:S01]  /*07c0*/  UMOV UR5, URZ ;  /* 0x0000003f00057c82 */ /* 0x000fe20008000000 */
[----:B------:R-:W-:Y:S01]  /*07d0*/  USGXT.U32 UR12, UR12, 0xe ;  /* 0x0000000e0c0c789a */ /* 0x000fe20008000000 */
[----:B------:R-:W-:Y:S01]  /*07e0*/  CS2R R102, SRZ ;  /* 0x0000000000667805 */ /* 0x000fe2000001ff00 */
[----:B------:R-:W-:Y:S01]  /*07f0*/  IMAD R251, R251, UR9, RZ ;  /* 0x00000009fbfb7c24 */ /* 0x000fe2000f8e02ff */
[----:B------:R-:W2:Y:S01]  /*0800*/  I2F.RP R8, R3 ;  /* 0x0000000300087306 */ /* 0x000ea20000209400 */
[----:B------:R-:W-:Y:S01]  /*0810*/  ULDC UR11, c[0x0][0x230] ;  /* 0x00008c00000b7ab9 */ /* 0x000fe20000000800 */
[----:B------:R-:W-:-:S02]  /*0820*/  CS2R R104, SRZ ;  /* 0x0000000000687805 */ /* 0x000fc4000001ff00 */
[----:B------:R-:W-:Y:S02]  /*0830*/  CS2R R106, SRZ ;  /* 0x00000000006a7805 */ /* 0x000fe4000001ff00 */
[----:B------:R-:W-:Y:S02]  /*0840*/  SHF.R.S32.HI R252, RZ, 0x1f, R251 ;  /* 0x0000001ffffc7819 */ /* 0x000fe400000114fb */
[----:B------:R-:W-:Y:S02]  /*0850*/  CS2R R108, SRZ ;  /* 0x00000000006c7805 */ /* 0x000fe4000001ff00 */
[----:B------:R-:W-:Y:S02]  /*0860*/  CS2R R110, SRZ ;  /* 0x00000000006e7805 */ /* 0x000fe4000001ff00 */
[----:B------:R-:W-:Y:S01]  /*0870*/  CS2R R112, SRZ ;  /* 0x0000000000707805 */ /* 0x000fe2000001ff00 */
[----:B-1----:R-:W1:Y:S01]  /*0880*/  MUFU.RCP R2, R2 ;  /* 0x0000000200027308 */ /* 0x002e620000001000 */
[----:B------:R-:W-:-:S02]  /*0890*/  SHF.L.U64.HI R252, R251, 0x1, R252 ;  /* 0x00000001fbfc7819 */ /* 0x000fc400000102fc */
[----:B------:R-:W-:Y:S02]  /*08a0*/  CS2R R114, SRZ ;  /* 0x0000000000727805 */ /* 0x000fe4000001ff00 */
[----:B------:R-:W-:Y:S02]  /*08b0*/  CS2R R116, SRZ ;  /* 0x0000000000747805 */ /* 0x000fe4000001ff00 */
[----:B------:R-:W-:Y:S02]  /*08c0*/  CS2R R118, SRZ ;  /* 0x0000000000767805 */ /* 0x000fe4000001ff00 */
[----:B------:R-:W-:Y:S02]  /*08d0*/  CS2R R120, SRZ ;  /* 0x0000000000787805 */ /* 0x000fe4000001ff00 */
[----:B------:R-:W-:Y:S02]  /*08e0*/  CS2R R122, SRZ ;  /* 0x00000000007a7805 */ /* 0x000fe4000001ff00 */
[----:B------:R-:W-:Y:S01]  /*08f0*/  CS2R R124, SRZ ;  /* 0x00000000007c7805 */ /* 0x000fe2000001ff00 */
[----:B--2---:R-:W2:Y:S01]  /*0900*/  MUFU.RCP R8, R8 ;  /* 0x0000000800087308 */ /* 0x004ea20000001000 */
[----:B------:R-:W-:-:S02]  /*0910*/  CS2R R126, SRZ ;  /* 0x00000000007e7805 */ /* 0x000fc4000001ff00 */
[----:B------:R-:W-:Y:S02]  /*0920*/  CS2R R128, SRZ ;  /* 0x0000000000807805 */ /* 0x000fe4000001ff00 */
[----:B------:R-:W-:Y:S02]  /*0930*/  CS2R R130, SRZ ;  /* 0x0000000000827805 */ /* 0x000fe4000001ff00 */
[----:B------:R-:W-:Y:S02]  /*0940*/  CS2R R132, SRZ ;  /* 0x0000000000847805 */ /* 0x000fe4000001ff00 */
[----:B------:R-:W-:Y:S02]  /*0950*/  CS2R R134, SRZ ;  /* 0x0000000000867805 */ /* 0x000fe4000001ff00 */
[----:B------:R-:W-:Y:S02]  /*0960*/  CS2R R136, SRZ ;  /* 0x0000000000887805 */ /* 0x000fe4000001ff00 */
[----:B------:R-:W-:-:S02]  /*0970*/  CS2R R138, SRZ ;  /* 0x00000000008a7805 */ /* 0x000fc4000001ff00 */
[----:B------:R-:W-:Y:S01]  /*0980*/  CS2R R140, SRZ ;  /* 0x00000000008c7805 */ /* 0x000fe2000001ff00 */
[----:B-1----:R-:W-:Y:S01]  /*0990*/  VIADD R4, R2, 0xffffffe ;  /* 0x0ffffffe02047836 */ /* 0x002fe20000000000 */
[----:B------:R-:W-:Y:S02]  /*09a0*/  IABS R2, R20 ;  /* 0x0000001400027213 */ /* 0x000fe40000000000 */
[----:B------:R-:W-:Y:S02]  /*09b0*/  CS2R R142, SRZ ;  /* 0x00000000008e7805 */ /* 0x000fe4000001ff00 */
[----:B------:R-:W-:Y:S01]  /*09c0*/  CS2R R144, SRZ ;  /* 0x0000000000907805 */ /* 0x000fe2000001ff00 */
[----:B------:R1:W3:Y:S01]  /*09d0*/  F2I.FTZ.U32.TRUNC.NTZ R5, R4 ;  /* 0x0000000400057305 */ /* 0x0002e2000021f000 */
[----:B------:R-:W-:Y:S02]  /*09e0*/  CS2R R146, SRZ ;  /* 0x0000000000927805 */ /* 0x000fe4000001ff00 */
[----:B------:R-:W-:-:S02]  /*09f0*/  CS2R R148, SRZ ;  /* 0x0000000000947805 */ /* 0x000fc4000001ff00 */
[----:B------:R-:W-:Y:S01]  /*0a00*/  CS2R R150, SRZ ;  /* 0x0000000000967805 */ /* 0x000fe2000001ff00 */
[----:B--2---:R-:W-:Y:S01]  /*0a10*/  VIADD R6, R8, 0xffffffe ;  /* 0x0ffffffe08067836 */ /* 0x004fe20000000000 */
[----:B------:R-:W-:Y:S01]  /*0a20*/  UMOV UR15, 0x40000040 ;  /* 0x40000040000f7882 */ /* 0x000fe20000000000 */
[----:B------:R-:W-:Y:S02]  /*0a30*/  IMAD.SHL.U32 R251, R251, 0x2, RZ ;  /* 0x00000002fbfb7824 */ /* 0x000fe400078e00ff */
[----:B------:R-:W2:Y:S01]  /*0a40*/  F2I.FTZ.U32.TRUNC.NTZ R7, R6 ;  /* 0x0000000600077305 */ /* 0x000ea2000021f000 */
[----:B-1----:R-:W-:Y:S02]  /*0a50*/  IMAD.MOV.U32 R4, RZ, RZ, RZ ;  /* 0x000000ffff047224 */ /* 0x002fe400078e00ff */
[----:B------:R-:W-:Y:S02]  /*0a60*/  IMAD.U32 R250, RZ, RZ, UR11 ;  /* 0x0000000bfffa7e24 */ /* 0x000fe4000f8e00ff */
[----:B---3--:R-:W-:-:S04]  /*0a70*/  IMAD.MOV R10, RZ, RZ, -R5 ;  /* 0x000000ffff0a7224 */ /* 0x008fc800078e0a05 */
[----:B------:R-:W-:-:S04]  /*0a80*/  IMAD R9, R10, R11, RZ ;  /* 0x0000000b0a097224 */ /* 0x000fc800078e02ff */
[----:B------:R-:W-:Y:S01]  /*0a90*/  IMAD.HI.U32 R5, R5, R9, R4 ;  /* 0x0000000905057227 */ /* 0x000fe200078e0004 */
[----:B------:R-:W-:-:S03]  /*0aa0*/  SHF.R.U32.HI R9, RZ, 0x6, R15 ;  /* 0x00000006ff097819 */ /* 0x000fc6000001160f */
[----:B--2---:R-:W-:Y:S01]  /*0ab0*/  IMAD.MOV R6, RZ, RZ, -R7 ;  /* 0x000000ffff067224 */ /* 0x004fe200078e0a07 */
[----:B------:R-:W-:Y:S01]  /*0ac0*/  SGXT.U32 R9, R9, 0x1 ;  /* 0x000000010909781a */ /* 0x000fe20000000000 */
[----:B------:R-:W-:-:S03]  /*0ad0*/  IMAD.HI.U32 R5, R5, R2, RZ ;  /* 0x0000000205057227 */ /* 0x000fc600078e00ff */
[----:B------:R-:W-:Y:S01]  /*0ae0*/  LOP3.LUT R4, R0, R9, RZ, 0xfc, !PT ;  /* 0x0000000900047212 */ /* 0x000fe200078efcff */
[----:B------:R-:W-:Y:S02]  /*0af0*/  IMAD.MOV R5, RZ, RZ, -R5 ;  /* 0x000000ffff057224 */ /* 0x000fe400078e0a05 */
[----:B------:R-:W-:Y:S01]  /*0b00*/  IMAD R9, R6, R3, RZ ;  /* 0x0000000306097224 */ /* 0x000fe200078e02ff */
[C---:B------:R-:W-:Y:S01]  /*0b10*/  LOP3.LUT R13, R4.reuse, 0x7e, RZ, 0xfc, !PT ;  /* 0x0000007e040d7812 */ /* 0x040fe200078efcff */
[----:B------:R-:W-:Y:S01]  /*0b20*/  IMAD.MOV.U32 R6, RZ, RZ, RZ ;  /* 0x000000ffff067224 */ /* 0x000fe200078e00ff */
[----:B------:R-:W-:Y:S01]  /*0b30*/  LOP3.LUT R17, R4, 0x7c, RZ, 0xfc, !PT ;  /* 0x0000007c04117812 */ /* 0x000fe200078efcff */
[----:B------:R-:W-:Y:S01]  /*0b40*/  IMAD R2, R11, R5, R2 ;  /* 0x000000050b027224 */ /* 0x000fe200078e0202 */
[----:B------:R-:W-:Y:S01]  /*0b50*/  IABS R8, R13 ;  /* 0x0000000d00087213 */ /* 0x000fe20000000000 */
[----:B------:R-:W-:Y:S01]  /*0b60*/  IMAD.HI.U32 R5, R7, R9, R6 ;  /* 0x0000000907057227 */ /* 0x000fe200078e0006 */
[----:B------:R-:W-:-:S02]  /*0b70*/  IABS R10, R17 ;  /* 0x00000011000a7213 */ /* 0x000fc40000000000 */
[----:B------:R-:W-:Y:S02]  /*0b80*/  ISETP.GT.U32.AND P0, PT, R11, R2, PT ;  /* 0x000000020b00720c */ /* 0x000fe40003f04070 */
[C---:B------:R-:W-:Y:S01]  /*0b90*/  LOP3.LUT R18, R4.reuse, 0x7a, RZ, 0xfc, !PT ;  /* 0x0000007a04127812 */ /* 0x040fe200078efcff */
[----:B------:R-:W-:Y:S01]  /*0ba0*/  IMAD.HI.U32 R6, R5, R8, RZ ;  /* 0x0000000805067227 */ /* 0x000fe200078e00ff */
[C---:B------:R-:W-:Y:S02]  /*0bb0*/  LOP3.LUT R19, R4.reuse, 0x78, RZ, 0xfc, !PT ;  /* 0x0000007804137812 */ /* 0x040fe400078efcff */
[----:B------:R-:W-:Y:S01]  /*0bc0*/  IABS R16, R18 ;  /* 0x0000001200107213 */ /* 0x000fe20000000000 */
[----:B------:R-:W-:Y:S01]  /*0bd0*/  IMAD.MOV R6, RZ, RZ, -R6 ;  /* 0x000000ffff067224 */ /* 0x000fe200078e0a06 */
[----:B------:R-:W-:Y:S01]  /*0be0*/  ISETP.GE.AND P4, PT, R13, RZ, PT ;  /* 0x000000ff0d00720c */ /* 0x000fe20003f86270 */
[----:B------:R-:W-:Y:S01]  /*0bf0*/  IMAD.HI.U32 R7, R5, R10, RZ ;  /* 0x0000000a05077227 */ /* 0x000fe200078e00ff */
[----:B------:R-:W-:-:S02]  /*0c00*/  LOP3.LUT R13, R4, 0x76, RZ, 0xfc, !PT ;  /* 0x00000076040d7812 */ /* 0x000fc400078efcff */
[C---:B------:R-:W-:Y:S01]  /*0c10*/  LOP3.LUT R23, R4.reuse, 0x6e, RZ, 0xfc, !PT ;  /* 0x0000006e04177812 */ /* 0x040fe200078efcff */
[C---:B------:R-:W-:Y:S01]  /*0c20*/  IMAD R9, R3.reuse, R6, R8 ;  /* 0x0000000603097224 */ /* 0x040fe200078e0208 */
[----:B------:R-:W-:Y:S01]  /*0c30*/  LOP3.LUT R21, R4, 0x70, RZ, 0xfc, !PT ;  /* 0x0000007004157812 */ /* 0x000fe200078efcff */
[----:B------:R-:W-:Y:S01]  /*0c40*/  IMAD.MOV R12, RZ, RZ, -R7 ;  /* 0x000000ffff0c7224 */ /* 0x000fe200078e0a07 */
[----:B------:R-:W-:Y:S01]  /*0c50*/  IABS R22, R23 ;  /* 0x0000001700167213 */ /* 0x000fe20000000000 */
[----:B------:R-:W-:Y:S01]  /*0c60*/  @!P0 IMAD.IADD R2, R2, 0x1, -R11 ;  /* 0x0000000102028824 */ /* 0x000fe200078e0a0b */
[C---:B------:R-:W-:Y:S01]  /*0c70*/  ISETP.GT.U32.AND P2, PT, R3.reuse, R9, PT ;  /* 0x000000090300720c */ /* 0x040fe20003f44070 */
[----:B------:R-:W-:Y:S01]  /*0c80*/  IMAD R6, R3, R12, R10 ;  /* 0x0000000c03067224 */ /* 0x000fe200078e020a */
[----:B------:R-:W-:Y:S01]  /*0c90*/  IABS R10, R19 ;  /* 0x00000013000a7213 */ /* 0x000fe20000000000 */
[----:B------:R-:W-:Y:S01]  /*0ca0*/  IMAD.HI.U32 R7, R5, R16, RZ ;  /* 0x0000001005077227 */ /* 0x000fe200078e00ff */
[----:B------:R-:W-:-:S02]  /*0cb0*/  ISETP.GT.U32.AND P1, PT, R11, R2, PT ;  /* 0x000000020b00720c */ /* 0x000fc40003f24070 */
[----:B------:R-:W-:Y:S01]  /*0cc0*/  ISETP.GE.AND P0, PT, R20, RZ, PT ;  /* 0x000000ff1400720c */ /* 0x000fe20003f06270 */
[----:B------:R-:W-:Y:S01]  /*0cd0*/  IMAD.MOV R7, RZ, RZ, -R7 ;  /* 0x000000ffff077224 */ /* 0x000fe200078e0a07 */
[----:B------:R-:W-:Y:S01]  /*0ce0*/  IABS R12, R13 ;  /* 0x0000000d000c7213 */ /* 0x000fe20000000000 */
[----:B------:R-:W-:Y:S01]  /*0cf0*/  IMAD.HI.U32 R8, R5, R10, RZ ;  /* 0x0000000a05087227 */ /* 0x000fe200078e00ff */
[----:B------:R-:W-:Y:S02]  /*0d00*/  ISETP.GT.U32.AND P3, PT, R3, R6, PT ;  /* 0x000000060300720c */ /* 0x000fe40003f64070 */
[----:B0-----:R-:W-:Y:S01]  /*0d10*/  IABS R20, R21 ;  /* 0x0000001500147213 */ /* 0x001fe20000000000 */
[----:B------:R-:W-:Y:S01]  /*0d20*/  @!P2 IMAD.IADD R9, R9, 0x1, -R3 ;  /* 0x000000010909a824 */ /* 0x000fe200078e0a03 */
[----:B------:R-:W-:Y:S01]  /*0d30*/  ISETP.NE.AND P2, PT, R52, RZ, PT ;  /* 0x000000ff3400720c */ /* 0x000fe20003f45270 */
[C---:B------:R-:W-:Y:S01]  /*0d40*/  IMAD R7, R3.reuse, R7, R16 ;  /* 0x0000000703077224 */ /* 0x040fe200078e0210 */
[----:B------:R-:W-:Y:S01]  /*0d50*/  LOP3.LUT R24, R4, 0x6c, RZ, 0xfc, !PT ;  /* 0x0000006c04187812 */ /* 0x000fe200078efcff */
[----:B------:R-:W-:Y:S01]  /*0d60*/  IMAD.MOV R8, RZ, RZ, -R8 ;  /* 0x000000ffff087224 */ /* 0x000fe200078e0a08 */
[C---:B------:R-:W-:Y:S01]  /*0d70*/  ISETP.GT.U32.AND P6, PT, R3.reuse, R9, PT ;  /* 0x000000090300720c */ /* 0x040fe20003fc4070 */
[----:B------:R-:W-:Y:S01]  /*0d80*/  @!P1 IMAD.IADD R2, R2, 0x1, -R11 ;  /* 0x0000000102029824 */ /* 0x000fe200078e0a0b */
[C---:B------:R-:W-:Y:S01]  /*0d90*/  ISETP.GT.U32.AND P1, PT, R3.reuse, R7, PT ;  /* 0x000000070300720c */ /* 0x040fe20003f24070 */
[----:B------:R-:W-:Y:S01]  /*0da0*/  IMAD R8, R3, R8, R10 ;  /* 0x0000000803087224 */ /* 0x000fe200078e020a */
[C---:B------:R-:W-:Y:S01]  /*0db0*/  LOP3.LUT R25, R4.reuse, 0x6a, RZ, 0xfc, !PT ;  /* 0x0000006a04197812 */ /* 0x040fe200078efcff */
[----:B------:R-:W-:Y:S01]  /*0dc0*/  @!P0 IMAD.MOV R2, RZ, RZ, -R2 ;  /* 0x000000ffff028224 */ /* 0x000fe200078e0a02 */
[----:B------:R-:W-:Y:S01]  /*0dd0*/  ISETP.GE.AND P0, PT, R17, RZ, PT ;  /* 0x000000ff1100720c */ /* 0x000fe20003f06270 */
[----:B------:R-:W-:Y:S01]  /*0de0*/  IMAD.HI.U32 R10, R5, R12, RZ ;  /* 0x0000000c050a7227 */ /* 0x000fe200078e00ff */
[----:B------:R-:W-:-:S02]  /*0df0*/  LOP3.LUT R17, R4, 0x74, RZ, 0xfc, !PT ;  /* 0x0000007404117812 */ /* 0x000fc400078efcff */
[----:B------:R-:W-:Y:S01]  /*0e00*/  @!P2 LOP3.LUT R2, RZ, R52, RZ, 0x33, !PT ;  /* 0x00000034ff02a212 */ /* 0x000fe200078e33ff */
[----:B------:R-:W-:Y:S01]  /*0e10*/  IMAD.MOV R10, RZ, RZ, -R10 ;  /* 0x000000ffff0a7224 */ /* 0x000fe200078e0a0a */
[----:B------:R-:W-:Y:S01]  /*0e20*/  IABS R11, R17 ;  /* 0x00000011000b7213 */ /* 0x000fe20000000000 */
[--C-:B------:R-:W-:Y:S01]  /*0e30*/  @!P6 IMAD.IADD R9, R9, 0x1, -R3.reuse ;  /* 0x000000010909e824 */ /* 0x100fe200078e0a03 */
[----:B------:R-:W-:Y:S01]  /*0e40*/  ISETP.GT.U32.AND P6, PT, R3, R8, PT ;  /* 0x000000080300720c */ /* 0x000fe20003fc4070 */
[----:B------:R-:W-:Y:S01]  /*0e50*/  @!P1 IMAD.IADD R7, R7, 0x1, -R3 ;  /* 0x0000000107079824 */ /* 0x000fe200078e0a03 */
[----:B------:R-:W-:Y:S01]  /*0e60*/  ISETP.GE.AND P2, PT, R19, RZ, PT ;  /* 0x000000ff1300720c */ /* 0x000fe20003f46270 */
[C---:B------:R-:W-:Y:S01]  /*0e70*/  IMAD R10, R3.reuse, R10, R12 ;  /* 0x0000000a030a7224 */ /* 0x040fe200078e020c */
[----:B------:R-:W-:Y:S01]  /*0e80*/  LOP3.LUT R19, R4, 0x72, RZ, 0xfc, !PT ;  /* 0x0000007204137812 */ /* 0x000fe200078efcff */
[----:B------:R-:W-:Y:S01]  /*0e90*/  IMAD.MOV.U32 R12, RZ, RZ, R11 ;  /* 0x000000ffff0c7224 */ /* 0x000fe200078e000b */
[----:B------:R-:W-:Y:S01]  /*0ea0*/  ISETP.GT.U32.AND P1, PT, R3, R7, PT ;  /* 0x000000070300720c */ /* 0x000fe20003f24070 */
[----:B------:R-:W-:Y:S01]  /*0eb0*/  @!P3 IMAD.IADD R6, R6, 0x1, -R3 ;  /* 0x000000010606b824 */ /* 0x000fe200078e0a03 */
[----:B------:R-:W-:Y:S01]  /*0ec0*/  ISETP.GE.AND P3, PT, R18, RZ, PT ;  /* 0x000000ff1200720c */ /* 0x000fe20003f66270 */
[----:B------:R-:W-:Y:S01]  /*0ed0*/  IMAD.HI.U32 R11, R5, R12, RZ ;  /* 0x0000000c050b7227 */ /* 0x000fe200078e00ff */
[----:B------:R-:W-:-:S02]  /*0ee0*/  IABS R18, R19 ;  /* 0x0000001300127213 */ /* 0x000fc40000000000 */
[----:B------:R-:W-:Y:S01]  /*0ef0*/  ISETP.GT.U32.AND P5, PT, R3, R6, PT ;  /* 0x000000060300720c */ /* 0x000fe20003fa4070 */
[----:B------:R-:W-:Y:S01]  /*0f00*/  @!P6 IMAD.IADD R8, R8, 0x1, -R3 ;  /* 0x000000010808e824 */ /* 0x000fe200078e0a03 */
[C---:B------:R-:W-:Y:S01]  /*0f10*/  LOP3.LUT R27, R4.reuse, 0x62, RZ, 0xfc, !PT ;  /* 0x00000062041b7812 */ /* 0x040fe200078efcff */
[----:B------:R-:W-:Y:S01]  /*0f20*/  IMAD.MOV R11, RZ, RZ, -R11 ;  /* 0x000000ffff0b7224 */ /* 0x000fe200078e0a0b */
[C---:B------:R-:W-:Y:S01]  /*0f30*/  LOP3.LUT R31, R4.reuse, 0x5a, RZ, 0xfc, !PT ;  /* 0x0000005a041f7812 */ /* 0x040fe200078efcff */
[----:B------:R-:W-:Y:S01]  /*0f40*/  IMAD.HI.U32 R16, R5, R22, RZ ;  /* 0x0000001605107227 */ /* 0x000fe200078e00ff */
[----:B------:R-:W-:Y:S02]  /*0f50*/  ISETP.GT.U32.AND P6, PT, R3, R8, PT ;  /* 0x000000080300720c */ /* 0x000fe40003fc4070 */
[----:B------:R-:W-:Y:S01]  /*0f60*/  IABS R28, R27 ;  /* 0x0000001b001c7213 */ /* 0x000fe20000000000 */
[----:B------:R-:W-:Y:S01]  /*0f70*/  @!P1 IMAD.IADD R7, R7, 0x1, -R3 ;  /* 0x0000000107079824 */ /* 0x000fe200078e0a03 */
[C---:B------:R-:W-:Y:S01]  /*0f80*/  ISETP.GT.U32.AND P1, PT, R3.reuse, R10, PT ;  /* 0x0000000a0300720c */ /* 0x040fe20003f24070 */
[----:B------:R-:W-:Y:S01]  /*0f90*/  IMAD R11, R3, R11, R12 ;  /* 0x0000000b030b7224 */ /* 0x000fe200078e020c */
[----:B------:R-:W-:Y:S01]  /*0fa0*/  IABS R32, R31 ;  /* 0x0000001f00207213 */ /* 0x000fe20000000000 */
[----:B------:R-:W-:Y:S01]  /*0fb0*/  IMAD.MOV R16, RZ, RZ, -R16 ;  /* 0x000000ffff107224 */ /* 0x000fe200078e0a10 */
[C---:B------:R-:W-:Y:S01]  /*0fc0*/  LOP3.LUT R29, R4.reuse, 0x5c, RZ, 0xfc, !PT ;  /* 0x0000005c041d7812 */ /* 0x040fe200078efcff */
[----:B------:R-:W-:Y:S01]  /*0fd0*/  IMAD.HI.U32 R12, R5, R18, RZ ;  /* 0x00000012050c7227 */ /* 0x000fe200078e00ff */
[----:B------:R-:W-:-:S02]  /*0fe0*/  LOP3.LUT R33, R4, 0x58, RZ, 0xfc, !PT ;  /* 0x0000005804217812 */ /* 0x000fc400078efcff */
[----:B------:R-:W-:Y:S01]  /*0ff0*/  IABS R30, R29 ;  /* 0x0000001d001e7213 */ /* 0x000fe20000000000 */
[--C-:B------:R-:W-:Y:S01]  /*1000*/  @!P6 IMAD.IADD R8, R8, 0x1, -R3.reuse ;  /* 0x000000010808e824 */ /* 0x100fe200078e0a03 */
[C---:B------:R-:W-:Y:S01]  /*1010*/  ISETP.GT.U32.AND P6, PT, R3.reuse, R11, PT ;  /* 0x0000000b0300720c */ /* 0x040fe20003fc4070 */
[----:B------:R-:W-:Y:S01]  /*1020*/  IMAD R16, R3, R16, R22 ;  /* 0x0000001003107224 */ /* 0x000fe200078e0216 */
[----:B------:R-:W-:Y:S01]  /*1030*/  LOP3.LUT R35, R4, 0x54, RZ, 0xfc, !PT ;  /* 0x0000005404237812 */ /* 0x000fe200078efcff */
[--C-:B------:R-:W-:Y:S01]  /*1040*/  @!P1 IMAD.IADD R10, R10, 0x1, -R3.reuse ;  /* 0x000000010a0a9824 */ /* 0x100fe200078e0a03 */
[----:B------:R-:W-:Y:S01]  /*1050*/  ISETP.GE.AND P1, PT, R17, RZ, PT ;  /* 0x000000ff1100720c */ /* 0x000fe20003f26270 */
[----:B------:R-:W-:Y:S01]  /*1060*/  @!P5 IMAD.IADD R6, R6, 0x1, -R3 ;  /* 0x000000010606d824 */ /* 0x000fe200078e0a03 */
[----:B------:R-:W-:Y:S01]  /*1070*/  ISETP.GE.AND P5, PT, R13, RZ, PT ;  /* 0x000000ff0d00720c */ /* 0x000fe20003fa6270 */
[----:B------:R-:W-:Y:S01]  /*1080*/  IMAD.MOV R12, RZ, RZ, -R12 ;  /* 0x000000ffff0c7224 */ /* 0x000fe200078e0a0c */
[C---:B------:R-:W-:Y:S01]  /*1090*/  LOP3.LUT R37, R4.reuse, 0x4a, RZ, 0xfc, !PT ;  /* 0x0000004a04257812 */ /* 0x040fe200078efcff */
[----:B------:R-:W-:Y:S01]  /*10a0*/  IMAD.HI.U32 R13, R5, R20, RZ ;  /* 0x00000014050d7227 */ /* 0x000fe200078e00ff */
[----:B------:R-:W-:-:S02]  /*10b0*/  LOP3.LUT R39, R4, 0x48, RZ, 0xfc, !PT ;  /* 0x0000004804277812 */ /* 0x000fc400078efcff */
[C---:B------:R-:W-:Y:S01]  /*10c0*/  LOP3.LUT R41, R4.reuse, 0x46, RZ, 0xfc, !PT ;  /* 0x0000004604297812 */ /* 0x040fe200078efcff */
[----:B------:R-:W-:Y:S01]  /*10d0*/  @!P6 IMAD.IADD R11, R11, 0x1, -R3 ;  /* 0x000000010b0be824 */ /* 0x000fe200078e0a03 */
[C---:B------:R-:W-:Y:S01]  /*10e0*/  ISETP.GT.U32.AND P6, PT, R3.reuse, R10, PT ;  /* 0x0000000a0300720c */ /* 0x040fe20003fc4070 */
[C---:B------:R-:W-:Y:S01]  /*10f0*/  IMAD R12, R3.reuse, R12, R18 ;  /* 0x0000000c030c7224 */ /* 0x040fe200078e0212 */
[----:B------:R-:W-:Y:S01]  /*1100*/  IABS R18, R24 ;  /* 0x0000001800127213 */ /* 0x000fe20000000000 */
[----:B------:R-:W-:Y:S01]  /*1110*/  IMAD.MOV R13, RZ, RZ, -R13 ;  /* 0x000000ffff0d7224 */ /* 0x000fe200078e0a0d */
[----:B------:R-:W-:Y:S01]  /*1120*/  IABS R40, R41 ;  /* 0x0000002900287213 */ /* 0x000fe20000000000 */
[----:B------:R-:W-:Y:S01]  /*1130*/  @!P0 IMAD.MOV R6, RZ, RZ, -R6 ;  /* 0x000000ffff068224 */ /* 0x000fe200078e0a06 */
[C---:B------:R-:W-:Y:S01]  /*1140*/  ISETP.GT.U32.AND P0, PT, R3.reuse, R11, PT ;  /* 0x0000000b0300720c */ /* 0x040fe20003f04070 */
[C---:B------:R-:W-:Y:S01]  /*1150*/  IMAD R13, R3.reuse, R13, R20 ;  /* 0x0000000d030d7224 */ /* 0x040fe200078e0214 */
[----:B------:R-:W-:Y:S01]  /*1160*/  IABS R20, R25 ;  /* 0x0000001900147213 */ /* 0x000fe20000000000 */
[----:B------:R-:W-:Y:S01]  /*1170*/  @!P4 IMAD.MOV R9, RZ, RZ, -R9 ;  /* 0x000000ffff09c224 */ /* 0x000fe200078e0a09 */
[----:B------:R-:W-:Y:S01]  /*1180*/  ISETP.GT.U32.AND P4, PT, R3, R12, PT ;  /* 0x0000000c0300720c */ /* 0x000fe20003f84070 */
[----:B------:R-:W-:Y:S01]  /*1190*/  IMAD.HI.U32 R17, R5, R18, RZ ;  /* 0x0000001205117227 */ /* 0x000fe200078e00ff */
[----:B------:R-:W-:-:S02]  /*11a0*/  LOP3.LUT R43, R4, 0x3e, RZ, 0xfc, !PT ;  /* 0x0000003e042b7812 */ /* 0x000fc400078efcff */
[----:B------:R-:W-:Y:S01]  /*11b0*/  LOP3.LUT R47, R4, 0x3a, RZ, 0xfc, !PT ;  /* 0x0000003a042f7812 */ /* 0x000fe200078efcff */
[----:B------:R-:W-:Y:S01]  /*11c0*/  @!P6 IMAD.IADD R10, R10, 0x1, -R3 ;  /* 0x000000010a0ae824 */ /* 0x000fe200078e0a03 */
[C---:B------:R-:W-:Y:S01]  /*11d0*/  ISETP.GT.U32.AND P6, PT, R3.reuse, R16, PT ;  /* 0x000000100300720c */ /* 0x040fe20003fc4070 */
[----:B------:R-:W-:Y:S01]  /*11e0*/  @!P3 IMAD.MOV R7, RZ, RZ, -R7 ;  /* 0x000000ffff07b224 */ /* 0x000fe200078e0a07 */
[----:B------:R-:W-:Y:S01]  /*11f0*/  ISETP.GT.U32.AND P3, PT, R3, R13, PT ;  /* 0x0000000d0300720c */ /* 0x000fe20003f64070 */
[----:B------:R-:W-:Y:S01]  /*1200*/  IMAD.MOV R17, RZ, RZ, -R17 ;  /* 0x000000ffff117224 */ /* 0x000fe200078e0a11 */
[----:B------:R-:W-:Y:S01]  /*1210*/  IABS R46, R43 ;  /* 0x0000002b002e7213 */ /* 0x000fe20000000000 */
[----:B------:R-:W-:Y:S01]  /*1220*/  @!P0 IMAD.IADD R11, R11, 0x1, -R3 ;  /* 0x000000010b0b8824 */ /* 0x000fe200078e0a03 */
[----:B------:R-:W-:Y:S01]  /*1230*/  ISETP.GE.AND P0, PT, R21, RZ, PT ;  /* 0x000000ff1500720c */ /* 0x000fe20003f06270 */
[----:B------:R-:W-:Y:S01]  /*1240*/  IMAD R17, R3, R17, R18 ;  /* 0x0000001103117224 */ /* 0x000fe200078e0212 */
[----:B------:R-:W-:Y:S01]  /*1250*/  LOP3.LUT R21, R4, 0x68, RZ, 0xfc, !PT ;  /* 0x0000006804157812 */ /* 0x000fe200078efcff */
[----:B------:R-:W-:Y:S01]  /*1260*/  IMAD.HI.U32 R18, R5, R20, RZ ;  /* 0x0000001405127227 */ /* 0x000fe200078e00ff */
[----:B------:R-:W-:-:S02]  /*1270*/  IABS R48, R47 ;  /* 0x0000002f00307213 */ /* 0x000fc40000000000 */
[----:B------:R-:W-:Y:S01]  /*1280*/  IABS R22, R21 ;  /* 0x0000001500167213 */ /* 0x000fe20000000000 */
[--C-:B------:R-:W-:Y:S01]  /*1290*/  @!P6 IMAD.IADD R16, R16, 0x1, -R3.reuse ;  /* 0x000000011010e824 */ /* 0x100fe200078e0a03 */
[----:B------:R-:W-:Y:S01]  /*12a0*/  LOP3.LUT R49, R4, 0x38, RZ, 0xfc, !PT ;  /* 0x0000003804317812 */ /* 0x000fe200078efcff */
[--C-:B------:R-:W-:Y:S01]  /*12b0*/  @!P4 IMAD.IADD R12, R12, 0x1, -R3.reuse ;  /* 0x000000010c0cc824 */ /* 0x100fe200078e0a03 */
[----:B------:R-:W-:Y:S01]  /*12c0*/  ISETP.GE.AND P4, PT, R23, RZ, PT ;  /* 0x000000ff1700720c */ /* 0x000fe20003f86270 */
[----:B------:R-:W-:Y:S01]  /*12d0*/  IMAD.MOV R18, RZ, RZ, -R18 ;  /* 0x000000ffff127224 */ /* 0x000fe200078e0a12 */
[----:B------:R-:W-:Y:S01]  /*12e0*/  ISETP.GT.U32.AND P6, PT, R3, R16, PT ;  /* 0x000000100300720c */ /* 0x000fe20003fc4070 */
[----:B------:R-:W-:Y:S01]  /*12f0*/  @!P3 IMAD.IADD R13, R13, 0x1, -R3 ;  /* 0x000000010d0db824 */ /* 0x000fe200078e0a03 */
[C---:B------:R-:W-:Y:S01]  /*1300*/  ISETP.GT.U32.AND P3, PT, R3.reuse, R12, PT ;  /* 0x0000000c0300720c */ /* 0x040fe20003f64070 */
[----:B------:R-:W-:Y:S01]  /*1310*/  @!P1 IMAD.MOV R11, RZ, RZ, -R11 ;  /* 0x000000ffff0b9224 */ /* 0x000fe200078e0a0b */
[C---:B------:R-:W-:Y:S01]  /*1320*/  ISETP.GT.U32.AND P1, PT, R3.reuse, R17, PT ;  /* 0x000000110300720c */ /* 0x040fe20003f24070 */
[----:B------:R-:W-:Y:S01]  /*1330*/  IMAD R18, R3, R18, R20 ;  /* 0x0000001203127224 */ /* 0x000fe200078e0214 */
[C---:B------:R-:W-:Y:S01]  /*1340*/  LOP3.LUT R23, R4.reuse, 0x66, RZ, 0xfc, !PT ;  /* 0x0000006604177812 */ /* 0x040fe200078efcff */
[----:B------:R-:W-:Y:S01]  /*1350*/  @!P2 IMAD.MOV R8, RZ, RZ, -R8 ;  /* 0x000000ffff08a224 */ /* 0x000fe200078e0a08 */
[----:B------:R-:W-:Y:S01]  /*1360*/  ISETP.GE.AND P2, PT, R19, RZ, PT ;  /* 0x000000ff1300720c */ /* 0x000fe20003f46270 */
[----:B------:R-:W-:Y:S01]  /*1370*/  IMAD.HI.U32 R19, R5, R22, RZ ;  /* 0x0000001605137227 */ /* 0x000fe200078e00ff */
[----:B------:R-:W-:-:S02]  /*1380*/  LOP3.LUT R51, R4, 0x36, RZ, 0xfc, !PT ;  /* 0x0000003604337812 */ /* 0x000fc400078efcff */
[----:B------:R-:W-:Y:S01]  /*1390*/  IABS R50, R49 ;  /* 0x0000003100327213 */ /* 0x000fe20000000000 */
[----:B------:R-:W-:Y:S01]  /*13a0*/  @!P6 IMAD.IADD R16, R16, 0x1, -R3 ;  /* 0x000000011010e824 */ /* 0x000fe200078e0a03 */
[C---:B------:R-:W-:Y:S01]  /*13b0*/  ISETP.GT.U32.AND P6, PT, R3.reuse, R18, PT ;  /* 0x000000120300720c */ /* 0x040fe20003fc4070 */
[----:B------:R-:W-:Y:S01]  /*13c0*/  @!P5 IMAD.MOV R10, RZ, RZ, -R10 ;  /* 0x000000ffff0ad224 */ /* 0x000fe200078e0a0a */
[----:B------:R-:W-:Y:S01]  /*13d0*/  ISETP.GT.U32.AND P5, PT, R3, R13, PT ;  /* 0x0000000d0300720c */ /* 0x000fe20003fa4070 */
[----:B------:R-:W-:Y:S01]  /*13e0*/  IMAD.MOV R19, RZ, RZ, -R19 ;  /* 0x000000ffff137224 */ /* 0x000fe200078e0a13 */
[----:B------:R-:W-:Y:S01]  /*13f0*/  IABS R52, R51 ;  /* 0x0000003300347213 */ /* 0x000fe20000000000 */
[--C-:B------:R-:W-:Y:S01]  /*1400*/  @!P3 IMAD.IADD R12, R12, 0x1, -R3.reuse ;  /* 0x000000010c0cb824 */ /* 0x100fe200078e0a03 */
[----:B------:R-:W-:Y:S01]  /*1410*/  ISETP.GE.AND P3, PT, R24, RZ, PT ;  /* 0x000000ff1800720c */ /* 0x000fe20003f66270 */
[--C-:B------:R-:W-:Y:S01]  /*1420*/  @!P1 IMAD.IADD R17, R17, 0x1, -R3.reuse ;  /* 0x0000000111119824 */ /* 0x100fe200078e0a03 */
[----:B------:R-:W-:Y:S01]  /*1430*/  IABS R24, R23 ;  /* 0x0000001700187213 */ /* 0x000fe20000000000 */
[----:B------:R-:W-:Y:S01]  /*1440*/  IMAD R19, R3, R19, R22 ;  /* 0x0000001303137224 */ /* 0x000fe200078e0216 */
[----:B------:R-:W-:Y:S01]  /*1450*/  ISETP.GE.AND P1, PT, R21, RZ, PT ;  /* 0x000000ff1500720c */ /* 0x000fe20003f26270 */
[----:B------:R-:W-:Y:S01]  /*1460*/  @!P2 IMAD.MOV R12, RZ, RZ, -R12 ;  /* 0x000000ffff0ca224 */ /* 0x000fe200078e0a0c */
[----:B------:R-:W-:Y:S01]  /*1470*/  LOP3.LUT R55, R4, 0x32, RZ, 0xfc, !PT ;  /* 0x0000003204377812 */ /* 0x000fe200078efcff */
[--C-:B------:R-:W-:Y:S01]  /*1480*/  @!P6 IMAD.IADD R18, R18, 0x1, -R3.reuse ;  /* 0x000000011212e824 */ /* 0x100fe200078e0a03 */
[----:B------:R-:W-:Y:S01]  /*1490*/  ISETP.GT.U32.AND P6, PT, R3, R17, PT ;  /* 0x000000110300720c */ /* 0x000fe20003fc4070 */
[----:B------:R-:W-:Y:S01]  /*14a0*/  @!P5 IMAD.IADD R13, R13, 0x1, -R3 ;  /* 0x000000010d0dd824 */ /* 0x000fe200078e0a03 */
[----:B------:R-:W-:Y:S01]  /*14b0*/  ISETP.GT.U32.AND P2, PT, R3, R19, PT ;  /* 0x000000130300720c */ /* 0x000fe20003f44070 */
[----:B------:R-:W-:Y:S01]  /*14c0*/  IMAD.HI.U32 R20, R5, R24, RZ ;  /* 0x0000001805147227 */ /* 0x000fe200078e00ff */
[----:B------:R-:W-:-:S02]  /*14d0*/  ISETP.GE.AND P5, PT, R25, RZ, PT ;  /* 0x000000ff1900720c */ /* 0x000fc40003fa6270 */
[C---:B------:R-:W-:Y:S01]  /*14e0*/  LOP3.LUT R25, R4.reuse, 0x64, RZ, 0xfc, !PT ;  /* 0x0000006404197812 */ /* 0x040fe200078efcff */
[----:B------:R-:W-:Y:S01]  /*14f0*/  @!P0 IMAD.MOV R13, RZ, RZ, -R13 ;  /* 0x000000ffff0d8224 */ /* 0x000fe200078e0a0d */
[----:B------:R-:W-:Y:S01]  /*1500*/  ISETP.GT.U32.AND P0, PT, R3, R18, PT ;  /* 0x000000120300720c */ /* 0x000fe20003f04070 */
[----:B------:R-:W-:Y:S01]  /*1510*/  IMAD.HI.U32 R22, R5, R28, RZ ;  /* 0x0000001c05167227 */ /* 0x000fe200078e00ff */
[----:B------:R-:W-:Y:S02]  /*1520*/  IABS R26, R25 ;  /* 0x00000019001a7213 */ /* 0x000fe40000000000 */
[C---:B------:R-:W-:Y:S01]  /*1530*/  LOP3.LUT R57, R4.reuse, 0x30, RZ, 0xfc, !PT ;  /* 0x0000003004397812 */ /* 0x040fe200078efcff */
[--C-:B------:R-:W-:Y:S01]  /*1540*/  @!P6 IMAD.IADD R17, R17, 0x1, -R3.reuse ;  /* 0x000000011111e824 */ /* 0x100fe200078e0a03 */
[C---:B------:R-:W-:Y:S01]  /*1550*/  LOP3.LUT R59, R4.reuse, 0x2e, RZ, 0xfc, !PT ;  /* 0x0000002e043b7812 */ /* 0x040fe200078efcff */
[----:B------:R-:W-:Y:S01]  /*1560*/  @!P2 IMAD.IADD R19, R19, 0x1, -R3 ;  /* 0x000000011313a824 */ /* 0x000fe200078e0a03 */
[----:B------:R-:W-:Y:S01]  /*1570*/  ISETP.GE.AND P2, PT, R27, RZ, PT ;  /* 0x000000ff1b00720c */ /* 0x000fe20003f46270 */
[----:B------:R-:W-:Y:S01]  /*1580*/  @!P3 IMAD.MOV R17, RZ, RZ, -R17 ;  /* 0x000000ffff11b224 */ /* 0x000fe200078e0a11 */
[----:B------:R-:W-:Y:S01]  /*1590*/  LOP3.LUT R27, R4, 0x5e, RZ, 0xfc, !PT ;  /* 0x0000005e041b7812 */ /* 0x000fe200078efcff */
[----:B------:R-:W-:Y:S01]  /*15a0*/  IMAD.HI.U32 R21, R5, R26, RZ ;  /* 0x0000001a05157227 */ /* 0x000fe200078e00ff */
[----:B------:R-:W-:-:S02]  /*15b0*/  ISETP.GT.U32.AND P3, PT, R3, R19, PT ;  /* 0x000000130300720c */ /* 0x000fc40003f64070 */
[----:B------:R-:W-:Y:S01]  /*15c0*/  IABS R54, R59 ;  /* 0x0000003b00367213 */ /* 0x000fe20000000000 */
[----:B------:R-:W-:Y:S01]  /*15d0*/  @!P0 IMAD.IADD R18, R18, 0x1, -R3 ;  /* 0x0000000112128824 */ /* 0x000fe200078e0a03 */
[----:B------:R-:W-:Y:S01]  /*15e0*/  ISETP.GE.AND P0, PT, R25, RZ, PT ;  /* 0x000000ff1900720c */ /* 0x000fe20003f06270 */
[----:B------:R-:W-:Y:S01]  /*15f0*/  IMAD.MOV R20, RZ, RZ, -R20 ;  /* 0x000000ffff147224 */ /* 0x000fe200078e0a14 */
[C---:B------:R-:W-:Y:S01]  /*1600*/  LOP3.LUT R25, R4.reuse, 0x60, RZ, 0xfc, !PT ;  /* 0x0000006004197812 */ /* 0x040fe200078efcff */
[----:B------:R-:W-:Y:S01]  /*1610*/  IMAD.MOV R21, RZ, RZ, -R21 ;  /* 0x000000ffff157224 */ /* 0x000fe200078e0a15 */
[C---:B------:R-:W-:Y:S01]  /*1620*/  LOP3.LUT R63, R4.reuse, 0x10, RZ, 0xfc, !PT ;  /* 0x00000010043f7812 */ /* 0x040fe200078efcff */
[----:B------:R-:W-:Y:S01]  /*1630*/  IMAD.MOV R22, RZ, RZ, -R22 ;  /* 0x000000ffff167224 */ /* 0x000fe200078e0a16 */
[----:B------:R-:W-:Y:S01]  /*1640*/  LOP3.LUT R61, R4, 0x12, RZ, 0xfc, !PT ;  /* 0x00000012043d7812 */ /* 0x000fe200078efcff */
[C---:B------:R-:W-:Y:S01]  /*1650*/  IMAD R20, R3.reuse, R20, R24 ;  /* 0x0000001403147224 */ /* 0x040fe200078e0218 */
[----:B------:R-:W-:Y:S01]  /*1660*/  IABS R24, R25 ;  /* 0x0000001900187213 */ /* 0x000fe20000000000 */
[C---:B------:R-:W-:Y:S01]  /*1670*/  IMAD R21, R3.reuse, R21, R26 ;  /* 0x0000001503157224 */ /* 0x040fe200078e021a */
[----:B------:R-:W-:Y:S01]  /*1680*/  IABS R84, R63 ;  /* 0x0000003f00547213 */ /* 0x000fe20000000000 */
[C---:B------:R-:W-:Y:S01]  /*1690*/  IMAD R22, R3.reuse, R22, R28 ;  /* 0x0000001603167224 */ /* 0x040fe200078e021c */
[----:B------:R-:W-:Y:S01]  /*16a0*/  ISETP.GT.U32.AND P6, PT, R3, R20, PT ;  /* 0x000000140300720c */ /* 0x000fe20003fc4070 */
[----:B------:R-:W-:Y:S01]  /*16b0*/  @!P4 IMAD.MOV R16, RZ, RZ, -R16 ;  /* 0x000000ffff10c224 */ /* 0x000fe200078e0a10 */
[----:B------:R-:W-:Y:S01]  /*16c0*/  ISETP.GE.AND P4, PT, R23, RZ, PT ;  /* 0x000000ff1700720c */ /* 0x000fe20003f86270 */
[----:B------:R-:W-:Y:S01]  /*16d0*/  @!P5 IMAD.MOV R18, RZ, RZ, -R18 ;  /* 0x000000ffff12d224 */ /* 0x000fe200078e0a12 */
[----:B------:R-:W-:Y:S01]  /*16e0*/  ISETP.GT.U32.AND P5, PT, R3, R21, PT ;  /* 0x000000150300720c */ /* 0x000fe20003fa4070 */
[----:B------:R-:W-:Y:S01]  /*16f0*/  @!P3 IMAD.IADD R19, R19, 0x1, -R3 ;  /* 0x000000011313b824 */ /* 0x000fe200078e0a03 */
[----:B------:R-:W-:Y:S01]  /*1700*/  ISETP.GT.U32.AND P3, PT, R3, R22, PT ;  /* 0x000000160300720c */ /* 0x000fe20003f64070 */
[----:B------:R-:W-:Y:S01]  /*1710*/  IMAD.HI.U32 R23, R5, R24, RZ ;  /* 0x0000001805177227 */ /* 0x000fe200078e00ff */
[----:B------:R-:W-:-:S02]  /*1720*/  IABS R28, R27 ;  /* 0x0000001b001c7213 */ /* 0x000fc40000000000 */
[----:B------:R-:W-:Y:S01]  /*1730*/  LOP3.LUT R65, R4, 0xe, RZ, 0xfc, !PT ;  /* 0x0000000e04417812 */ /* 0x000fe200078efcff */
[----:B------:R-:W-:Y:S01]  /*1740*/  IMAD.MOV R23, RZ, RZ, -R23 ;  /* 0x000000ffff177224 */ /* 0x000fe200078e0a17 */
[----:B------:R-:W-:Y:S01]  /*1750*/  IABS R82, R61 ;  /* 0x0000003d00527213 */ /* 0x000fe20000000000 */
[--C-:B------:R-:W-:Y:S01]  /*1760*/  @!P6 IMAD.IADD R20, R20, 0x1, -R3.reuse ;  /* 0x000000011414e824 */ /* 0x100fe200078e0a03 */
[----:B------:R-:W-:Y:S01]  /*1770*/  IABS R86, R65 ;  /* 0x0000004100567213 */ /* 0x000fe20000000000 */
[----:B------:R-:W-:Y:S01]  /*1780*/  IMAD R23, R3, R23, R24 ;  /* 0x0000001703177224 */ /* 0x000fe200078e0218 */
[----:B------:R-:W-:Y:S01]  /*1790*/  LOP3.LUT R67, R4, 0xc, RZ, 0xfc, !PT ;  /* 0x0000000c04437812 */ /* 0x000fe200078efcff */
[--C-:B------:R-:W-:Y:S01]  /*17a0*/  @!P5 IMAD.IADD R21, R21, 0x1, -R3.reuse ;  /* 0x000000011515d824 */ /* 0x100fe200078e0a03 */
[C---:B------:R-:W-:Y:S01]  /*17b0*/  ISETP.GT.U32.AND P6, PT, R3.reuse, R20, PT ;  /* 0x000000140300720c */ /* 0x040fe20003fc4070 */
[----:B------:R-:W-:Y:S01]  /*17c0*/  @!P3 IMAD.IADD R22, R22, 0x1, -R3 ;  /* 0x000000011616b824 */ /* 0x000fe200078e0a03 */
[----:B------:R-:W-:Y:S01]  /*17d0*/  ISETP.GT.U32.AND P5, PT, R3, R23, PT ;  /* 0x000000170300720c */ /* 0x000fe20003fa4070 */
[----:B------:R-:W-:Y:S01]  /*17e0*/  IMAD.HI.U32 R26, R5, R32, RZ ;  /* 0x00000020051a7227 */ /* 0x000fe200078e00ff */
[----:B------:R-:W-:-:S02]  /*17f0*/  IABS R88, R67 ;  /* 0x0000004300587213 */ /* 0x000fc40000000000 */
[C---:B------:R-:W-:Y:S01]  /*1800*/  ISETP.GT.U32.AND P3, PT, R3.reuse, R22, PT ;  /* 0x000000160300720c */ /* 0x040fe20003f64070 */
[----:B------:R-:W-:Y:S01]  /*1810*/  @!P1 IMAD.MOV R19, RZ, RZ, -R19 ;  /* 0x000000ffff139224 */ /* 0x000fe200078e0a13 */
[----:B------:R-:W-:Y:S01]  /*1820*/  ISETP.GT.U32.AND P1, PT, R3, R21, PT ;  /* 0x000000150300720c */ /* 0x000fe20003f24070 */
[----:B------:R-:W-:Y:S01]  /*1830*/  IMAD.MOV R26, RZ, RZ, -R26 ;  /* 0x000000ffff1a7224 */ /* 0x000fe200078e0a1a */
[C---:B------:R-:W-:Y:S01]  /*1840*/  LOP3.LUT R69, R4.reuse, 0xa, RZ, 0xfc, !PT ;  /* 0x0000000a04457812 */ /* 0x040fe200078efcff */
[----:B------:R-:W-:Y:S01]  /*1850*/  IMAD.HI.U32 R24, R5, R28, RZ ;  /* 0x0000001c05187227 */ /* 0x000fe200078e00ff */
[C---:B------:R-:W-:Y:S02]  /*1860*/  LOP3.LUT R71, R4.reuse, 0x4, RZ, 0xfc, !PT ;  /* 0x0000000404477812 */ /* 0x040fe400078efcff */
[----:B------:R-:W-:Y:S01]  /*1870*/  IABS R90, R69 ;  /* 0x00000045005a7213 */ /* 0x000fe20000000000 */
[--C-:B------:R-:W-:Y:S01]  /*1880*/  @!P5 IMAD.IADD R23, R23, 0x1, -R3.reuse ;  /* 0x000000011717d824 */ /* 0x100fe200078e0a03 */
[----:B------:R-:W-:Y:S01]  /*1890*/  LOP3.LUT R73, R4, 0x2, RZ, 0xfc, !PT ;  /* 0x0000000204497812 */ /* 0x000fe200078efcff */
[C---:B------:R-:W-:Y:S01]  /*18a0*/  IMAD R26, R3.reuse, R26, R32 ;  /* 0x0000001a031a7224 */ /* 0x040fe200078e0220 */
[----:B------:R-:W-:Y:S01]  /*18b0*/  IABS R32, R35 ;  /* 0x0000002300207213 */ /* 0x000fe20000000000 */
[--C-:B------:R-:W-:Y:S01]  /*18c0*/  @!P3 IMAD.IADD R22, R22, 0x1, -R3.reuse ;  /* 0x000000011616b824 */ /* 0x100fe200078e0a03 */
[C---:B------:R-:W-:Y:S01]  /*18d0*/  ISETP.GT.U32.AND P5, PT, R3.reuse, R23, PT ;  /* 0x000000170300720c */ /* 0x040fe20003fa4070 */
[----:B------:R-:W-:Y:S01]  /*18e0*/  IMAD.MOV R24, RZ, RZ, -R24 ;  /* 0x000000ffff187224 */ /* 0x000fe200078e0a18 */
[----:B------:R-:W-:Y:S01]  /*18f0*/  IABS R96, R71 ;  /* 0x0000004700607213 */ /* 0x000fe20000000000 */
[----:B------:R-:W-:Y:S01]  /*1900*/  @!P2 IMAD.MOV R22, RZ, RZ, -R22 ;  /* 0x000000ffff16a224 */ /* 0x000fe200078e0a16 */
[C---:B------:R-:W-:Y:S01]  /*1910*/  ISETP.GT.U32.AND P2, PT, R3.reuse, R26, PT ;  /* 0x0000001a0300720c */ /* 0x040fe20003f44070 */
[----:B------:R-:W-:Y:S01]  /*1920*/  IMAD R24, R3, R24, R28 ;  /* 0x0000001803187224 */ /* 0x000fe200078e021c */
[----:B------:R-:W-:Y:S01]  /*1930*/  IABS R28, R33 ;  /* 0x00000021001c7213 */ /* 0x000fe20000000000 */
[--C-:B------:R-:W-:Y:S01]  /*1940*/  @!P6 IMAD.IADD R20, R20, 0x1, -R3.reuse ;  /* 0x000000011414e824 */ /* 0x100fe200078e0a03 */
[----:B------:R-:W-:Y:S01]  /*1950*/  ISETP.GE.AND P6, PT, R25, RZ, PT ;  /* 0x000000ff1900720c */ /* 0x000fe20003fc6270 */
[----:B------:R-:W-:Y:S01]  /*1960*/  @!P1 IMAD.IADD R21, R21, 0x1, -R3 ;  /* 0x0000000115159824 */ /* 0x000fe200078e0a03 */
[----:B------:R-:W-:Y:S01]  /*1970*/  ISETP.GT.U32.AND P1, PT, R3, R24, PT ;  /* 0x000000180300720c */ /* 0x000fe20003f24070 */
[----:B------:R-:W-:Y:S01]  /*1980*/  IMAD.HI.U32 R25, R5, R30, RZ ;  /* 0x0000001e05197227 */ /* 0x000fe200078e00ff */
[----:B------:R-:W-:-:S02]  /*1990*/  IABS R98, R73 ;  /* 0x0000004900627213 */ /* 0x000fc40000000000 */
[----:B------:R-:W-:Y:S01]  /*19a0*/  IABS R100, R4 ;  /* 0x0000000400647213 */ /* 0x000fe20000000000 */
[----:B------:R-:W-:Y:S01]  /*19b0*/  @!P4 IMAD.MOV R20, RZ, RZ, -R20 ;  /* 0x000000ffff14c224 */ /* 0x000fe200078e0a14 */
[----:B------:R-:W-:Y:S01]  /*19c0*/  ISETP.GE.AND P4, PT, R27, RZ, PT ;  /* 0x000000ff1b00720c */ /* 0x000fe20003f86270 */
[----:B------:R-:W-:Y:S01]  /*19d0*/  @!P5 IMAD.IADD R23, R23, 0x1, -R3 ;  /* 0x000000011717d824 */ /* 0x000fe200078e0a03 */
[----:B------:R-:W-:Y:S01]  /*19e0*/  ISETP.GE.AND P5, PT, R31, RZ, PT ;  /* 0x000000ff1f00720c */ /* 0x000fe20003fa6270 */
[----:B------:R-:W-:Y:S01]  /*19f0*/  IMAD.MOV R25, RZ, RZ, -R25 ;  /* 0x000000ffff197224 */ /* 0x000fe200078e0a19 */
[----:B------:R-:W-:Y:S01]  /*1a00*/  LOP3.LUT R31, R4, 0x56, RZ, 0xfc, !PT ;  /* 0x00000056041f7812 */ /* 0x000fe200078efcff */
[----:B------:R-:W-:-:S04]  /*1a10*/  IMAD.HI.U32 R27, R5, R28, RZ ;  /* 0x0000001c051b7227 */ /* 0x000fc800078e00ff */
[C---:B------:R-:W-:Y:S01]  /*1a20*/  IMAD R25, R3.reuse, R25, R30 ;  /* 0x0000001903197224 */ /* 0x040fe200078e021e */
[----:B------:R-:W-:Y:S01]  /*1a30*/  IABS R30, R31 ;  /* 0x0000001f001e7213 */ /* 0x000fe20000000000 */
[----:B------:R-:W-:Y:S02]  /*1a40*/  @!P2 IMAD.IADD R26, R26, 0x1, -R3 ;  /* 0x000000011a1aa824 */ /* 0x000fe400078e0a03 */
[----:B------:R-:W-:Y:S01]  /*1a50*/  IMAD.MOV R27, RZ, RZ, -R27 ;  /* 0x000000ffff1b7224 */ /* 0x000fe200078e0a1b */
[C---:B------:R-:W-:Y:S01]  /*1a60*/  ISETP.GT.U32.AND P3, PT, R3.reuse, R25, PT ;  /* 0x000000190300720c */ /* 0x040fe20003f64070 */
[----:B------:R-:W-:Y:S01]  /*1a70*/  @!P1 IMAD.IADD R24, R24, 0x1, -R3 ;  /* 0x0000000118189824 */ /* 0x000fe200078e0a03 */
[C---:B------:R-:W-:Y:S01]  /*1a80*/  ISETP.GT.U32.AND P2, PT, R3.reuse, R26, PT ;  /* 0x0000001a0300720c */ /* 0x040fe20003f44070 */
[----:B------:R-:W-:Y:S02]  /*1a90*/  IMAD R27, R3, R27, R28 ;  /* 0x0000001b031b7224 */ /* 0x000fe400078e021c */
[----:B------:R-:W-:Y:S01]  /*1aa0*/  IMAD.HI.U32 R28, R5, R30, RZ ;  /* 0x0000001e051c7227 */ /* 0x000fe200078e00ff */
[----:B------:R-:W-:-:S03]  /*1ab0*/  ISETP.GT.U32.AND P1, PT, R3, R24, PT ;  /* 0x000000180300720c */ /* 0x000fc60003f24070 */
[----:B------:R-:W-:Y:S01]  /*1ac0*/  @!P6 IMAD.MOV R23, RZ, RZ, -R23 ;  /* 0x000000ffff17e224 */ /* 0x000fe200078e0a17 */
[----:B------:R-:W-:Y:S01]  /*1ad0*/  ISETP.GT.U32.AND P6, PT, R3, R27, PT ;  /* 0x0000001b0300720c */ /* 0x000fe20003fc4070 */
[----:B------:R-:W-:Y:S02]  /*1ae0*/  IMAD.MOV R28, RZ, RZ, -R28 ;  /* 0x000000ffff1c7224 */ /* 0x000fe400078e0a1c */
[----:B------:R-:W-:Y:S01]  /*1af0*/  @!P0 IMAD.MOV R21, RZ, RZ, -R21 ;  /* 0x000000ffff158224 */ /* 0x000fe200078e0a15 */
[----:B------:R-:W-:Y:S01]  /*1b00*/  ISETP.GE.AND P0, PT, R29, RZ, PT ;  /* 0x000000ff1d00720c */ /* 0x000fe20003f06270 */
[----:B------:R-:W-:Y:S02]  /*1b10*/  IMAD R28, R3, R28, R30 ;  /* 0x0000001c031c7224 */ /* 0x000fe400078e021e */
[----:B------:R-:W-:-:S04]  /*1b20*/  IMAD.HI.U32 R29, R5, R32, RZ ;  /* 0x00000020051d7227 */ /* 0x000fc800078e00ff */
[----:B------:R-:W-:Y:S01]  /*1b30*/  @!P2 IMAD.IADD R26, R26, 0x1, -R3 ;  /* 0x000000011a1aa824 */ /* 0x000fe200078e0a03 */
[----:B------:R-:W-:Y:S01]  /*1b40*/  ISETP.GT.U32.AND P2, PT, R3, R28, PT ;  /* 0x0000001c0300720c */ /* 0x000fe20003f44070 */
[----:B------:R-:W-:Y:S02]  /*1b50*/  IMAD.MOV R29, RZ, RZ, -R29 ;  /* 0x000000ffff1d7224 */ /* 0x000fe400078e0a1d */
[--C-:B------:R-:W-:Y:S01]  /*1b60*/  @!P1 IMAD.IADD R24, R24, 0x1, -R3.reuse ;  /* 0x0000000118189824 */ /* 0x100fe200078e0a03 */
[----:B------:R-:W-:Y:S01]  /*1b70*/  ISETP.GE.AND P1, PT, R33, RZ, PT ;  /* 0x000000ff2100720c */ /* 0x000fe20003f26270 */
[--C-:B------:R-:W-:Y:S01]  /*1b80*/  @!P6 IMAD.IADD R27, R27, 0x1, -R3.reuse ;  /* 0x000000011b1be824 */ /* 0x100fe200078e0a03 */
[C---:B------:R-:W-:Y:S01]  /*1b90*/  LOP3.LUT R33, R4.reuse, 0x52, RZ, 0xfc, !PT ;  /* 0x0000005204217812 */ /* 0x040fe200078efcff */
[C---:B------:R-:W-:Y:S01]  /*1ba0*/  IMAD R29, R3.reuse, R29, R32 ;  /* 0x0000001d031d7224 */ /* 0x040fe200078e0220 */
[----:B------:R-:W-:Y:S01]  /*1bb0*/  LOP3.LUT R32, R4, 0x4e, RZ, 0xfc, !PT ;  /* 0x0000004e04207812 */ /* 0x000fe200078efcff */
[----:B------:R-:W-:Y:S01]  /*1bc0*/  @!P4 IMAD.MOV R24, RZ, RZ, -R24 ;  /* 0x000000ffff18c224 */ /* 0x000fe200078e0a18 */
[----:B------:R-:W-:Y:S01]  /*1bd0*/  IABS R34, R33 ;  /* 0x0000002100227213 */ /* 0x000fe20000000000 */
[----:B------:R-:W-:Y:S01]  /*1be0*/  @!P5 IMAD.MOV R26, RZ, RZ, -R26 ;  /* 0x000000ffff1ad224 */ /* 0x000fe200078e0a1a */
[----:B------:R-:W-:Y:S01]  /*1bf0*/  ISETP.GT.U32.AND P4, PT, R3, R27, PT ;  /* 0x0000001b0300720c */ /* 0x000fe20003f84070 */
[--C-:B------:R-:W-:Y:S01]  /*1c00*/  @!P3 IMAD.IADD R25, R25, 0x1, -R3.reuse ;  /* 0x000000011919b824 */ /* 0x100fe200078e0a03 */
[----:B------:R-:W-:Y:S01]  /*1c10*/  ISETP.GT.U32.AND P5, PT, R3, R29, PT ;  /* 0x0000001d0300720c */ /* 0x000fe20003fa4070 */
[----:B------:R-:W-:Y:S01]  /*1c20*/  @!P2 IMAD.IADD R28, R28, 0x1, -R3 ;  /* 0x000000011c1ca824 */ /* 0x000fe200078e0a03 */
[----:B------:R-:W-:Y:S01]  /*1c30*/  IABS R36, R32 ;  /* 0x0000002000247213 */ /* 0x000fe20000000000 */
[----:B------:R-:W-:Y:S01]  /*1c40*/  IMAD.HI.U32 R30, R5, R34, RZ ;  /* 0x00000022051e7227 */ /* 0x000fe200078e00ff */
[----:B------:R-:W-:-:S02]  /*1c50*/  ISETP.GT.U32.AND P3, PT, R3, R25, PT ;  /* 0x000000190300720c */ /* 0x000fc40003f64070 */
[----:B------:R-:W-:Y:S01]  /*1c60*/  ISETP.GT.U32.AND P2, PT, R3, R28, PT ;  /* 0x0000001c0300720c */ /* 0x000fe20003f44070 */
[----:B------:R-:W-:Y:S01]  /*1c70*/  IMAD.MOV R30, RZ, RZ, -R30 ;  /* 0x000000ffff1e7224 */ /* 0x000fe200078e0a1e */
[----:B------:R-:W-:Y:S01]  /*1c80*/  ISETP.GE.AND P6, PT, R35, RZ, PT ;  /* 0x000000ff2300720c */ /* 0x000fe20003fc6270 */
[----:B------:R-:W-:Y:S01]  /*1c90*/  IMAD R2, R2, UR4, RZ ;  /* 0x0000000402027c24 */ /* 0x000fe2000f8e02ff */
[----:B------:R-:W-:Y:S01]  /*1ca0*/  ULDC UR4, c[0x0][0x240] ;  /* 0x0000900000047ab9 */ /* 0x000fe20000000800 */
[--C-:B------:R-:W-:Y:S02]  /*1cb0*/  @!P4 IMAD.IADD R27, R27, 0x1, -R3.reuse ;  /* 0x000000011b1bc824 */ /* 0x100fe400078e0a03 */
[----:B------:R-:W-:Y:S02]  /*1cc0*/  IMAD R30, R3, R30, R34 ;  /* 0x0000001e031e7224 */ /* 0x000fe400078e0222 */
[----:B------:R-:W-:Y:S02]  /*1cd0*/  @!P5 IMAD.IADD R29, R29, 0x1, -R3 ;  /* 0x000000011d1dd824 */ /* 0x000fe400078e0a03 */
[----:B------:R-:W-:Y:S01]  /*1ce0*/  @!P1 IMAD.MOV R27, RZ, RZ, -R27 ;  /* 0x000000ffff1b9224 */ /* 0x000fe200078e0a1b */
[----:B------:R-:W-:Y:S01]  /*1cf0*/  ISETP.GT.U32.AND P1, PT, R3, R30, PT ;  /* 0x0000001e0300720c */ /* 0x000fe20003f24070 */
[--C-:B------:R-:W-:Y:S01]  /*1d00*/  @!P3 IMAD.IADD R25, R25, 0x1, -R3.reuse ;  /* 0x000000011919b824 */ /* 0x100fe200078e0a03 */
[----:B------:R-:W-:Y:S01]  /*1d10*/  ISETP.GT.U32.AND P5, PT, R3, R29, PT ;  /* 0x0000001d0300720c */ /* 0x000fe20003fa4070 */
[----:B------:R-:W-:Y:S01]  /*1d20*/  @!P2 IMAD.IADD R28, R28, 0x1, -R3 ;  /* 0x000000011c1ca824 */ /* 0x000fe200078e0a03 */
[----:B------:R-:W-:Y:S01]  /*1d30*/  ISETP.GE.AND P3, PT, R31, RZ, PT ;  /* 0x000000ff1f00720c */ /* 0x000fe20003f66270 */
[----:B------:R-:W-:Y:S01]  /*1d40*/  @!P0 IMAD.MOV R25, RZ, RZ, -R25 ;  /* 0x000000ffff198224 */ /* 0x000fe200078e0a19 */
[----:B------:R-:W-:Y:S01]  /*1d50*/  ISETP.GE.AND P2, PT, R32, RZ, PT ;  /* 0x000000ff2000720c */ /* 0x000fe20003f46270 */
[----:B------:R-:W-:Y:S01]  /*1d60*/  IMAD.HI.U32 R32, R5, R36, RZ ;  /* 0x0000002405207227 */ /* 0x000fe200078e00ff */
[----:B------:R-:W-:-:S02]  /*1d70*/  LOP3.LUT R31, R4, 0x50, RZ, 0xfc, !PT ;  /* 0x00000050041f7812 */ /* 0x000fc400078efcff */
[----:B------:R-:W-:Y:S01]  /*1d80*/  ISETP.GE.AND P0, PT, R33, RZ, PT ;  /* 0x000000ff2100720c */ /* 0x000fe20003f06270 */
[----:B------:R-:W-:Y:S01]  /*1d90*/  IMAD.MOV R32, RZ, RZ, -R32 ;  /* 0x000000ffff207224 */ /* 0x000fe200078e0a20 */
[----:B------:R-:W-:Y:S01]  /*1da0*/  ISETP.GE.AND P4, PT, R31, RZ, PT ;  /* 0x000000ff1f00720c */ /* 0x000fe20003f86270 */
[--C-:B------:R-:W-:Y:S01]  /*1db0*/  @!P1 IMAD.IADD R30, R30, 0x1, -R3.reuse ;  /* 0x000000011e1e9824 */ /* 0x100fe200078e0a03 */
[----:B------:R-:W-:Y:S01]  /*1dc0*/  IABS R31, R31 ;  /* 0x0000001f001f7213 */ /* 0x000fe20000000000 */
[----:B------:R-:W-:Y:S01]  /*1dd0*/  @!P5 IMAD.IADD R29, R29, 0x1, -R3 ;  /* 0x000000011d1dd824 */ /* 0x000fe200078e0a03 */
[----:B------:R-:W-:Y:S01]  /*1de0*/  LOP3.LUT R33, R4, 0x4c, RZ, 0xfc, !PT ;  /* 0x0000004c04217812 */ /* 0x000fe200078efcff */
[C---:B------:R-:W-:Y:S01]  /*1df0*/  IMAD R32, R3.reuse, R32, R36 ;  /* 0x0000002003207224 */ /* 0x040fe200078e0224 */
[----:B------:R-:W-:Y:S01]  /*1e00*/  ISETP.GT.U32.AND P1, PT, R3, R30, PT ;  /* 0x0000001e0300720c */ /* 0x000fe20003f24070 */
[----:B------:R-:W-:Y:S01]  /*1e10*/  IMAD.MOV.U32 R34, RZ, RZ, R31 ;  /* 0x000000ffff227224 */ /* 0x000fe200078e001f */
[----:B------:R-:W-:Y:S01]  /*1e20*/  IABS R38, R33 ;  /* 0x0000002100267213 */ /* 0x000fe20000000000 */
[----:B------:R-:W-:Y:S01]  /*1e30*/  @!P3 IMAD.MOV R28, RZ, RZ, -R28 ;  /* 0x000000ffff1cb224 */ /* 0x000fe200078e0a1c */
[----:B------:R-:W-:Y:S01]  /*1e40*/  ISETP.GE.AND P3, PT, R33, RZ, PT ;  /* 0x000000ff2100720c */ /* 0x000fe20003f66270 */
[----:B------:R-:W-:Y:S01]  /*1e50*/  @!P6 IMAD.MOV R29, RZ, RZ, -R29 ;  /* 0x000000ffff1de224 */ /* 0x000fe200078e0a1d */
[----:B------:R-:W-:Y:S01]  /*1e60*/  ISETP.GT.U32.AND P6, PT, R3, R32, PT ;  /* 0x000000200300720c */ /* 0x000fe20003fc4070 */
[----:B------:R-:W-:Y:S01]  /*1e70*/  IMAD.HI.U32 R31, R5, R34, RZ ;  /* 0x00000022051f7227 */ /* 0x000fe200078e00ff */
[----:B------:R-:W-:-:S03]  /*1e80*/  IABS R36, R37 ;  /* 0x0000002500247213 */ /* 0x000fc60000000000 */
[----:B------:R-:W-:-:S04]  /*1e90*/  IMAD.HI.U32 R33, R5, R38, RZ ;  /* 0x0000002605217227 */ /* 0x000fc800078e00ff */
[----:B------:R-:W-:Y:S02]  /*1ea0*/  IMAD.MOV R31, RZ, RZ, -R31 ;  /* 0x000000ffff1f7224 */ /* 0x000fe400078e0a1f */
[----:B------:R-:W-:Y:S02]  /*1eb0*/  IMAD.MOV R33, RZ, RZ, -R33 ;  /* 0x000000ffff217224 */ /* 0x000fe400078e0a21 */
[C---:B------:R-:W-:Y:S02]  /*1ec0*/  IMAD R31, R3.reuse, R31, R34 ;  /* 0x0000001f031f7224 */ /* 0x040fe400078e0222 */
[C---:B------:R-:W-:Y:S01]  /*1ed0*/  IMAD R33, R3.reuse, R33, R38 ;  /* 0x0000002103217224 */ /* 0x040fe200078e0226 */
[----:B------:R-:W-:Y:S01]  /*1ee0*/  IABS R38, R39 ;  /* 0x0000002700267213 */ /* 0x000fe20000000000 */
[--C-:B------:R-:W-:Y:S01]  /*1ef0*/  @!P1 IMAD.IADD R30, R30, 0x1, -R3.reuse ;  /* 0x000000011e1e9824 */ /* 0x100fe200078e0a03 */
[C---:B------:R-:W-:Y:S01]  /*1f00*/  ISETP.GT.U32.AND P5, PT, R3.reuse, R31, PT ;  /* 0x0000001f0300720c */ /* 0x040fe20003fa4070 */
[----:B------:R-:W-:Y:S01]  /*1f10*/  @!P6 IMAD.IADD R32, R32, 0x1, -R3 ;  /* 0x000000012020e824 */ /* 0x000fe200078e0a03 */
[----:B------:R-:W-:Y:S01]  /*1f20*/  ISETP.GT.U32.AND P1, PT, R3, R33, PT ;  /* 0x000000210300720c */ /* 0x000fe20003f24070 */
[----:B------:R-:W-:-:S03]  /*1f30*/  IMAD.HI.U32 R34, R5, R36, RZ ;  /* 0x0000002405227227 */ /* 0x000fc600078e00ff */
[----:B------:R-:W-:Y:S01]  /*1f40*/  ISETP.GT.U32.AND P6, PT, R3, R32, PT ;  /* 0x000000200300720c */ /* 0x000fe20003fc4070 */
[----:B------:R-:W-:Y:S02]  /*1f50*/  IMAD.MOV R34, RZ, RZ, -R34 ;  /* 0x000000ffff227224 */ /* 0x000fe400078e0a22 */
[----:B------:R-:W-:-:S04]  /*1f60*/  IMAD.HI.U32 R35, R5, R38, RZ ;  /* 0x0000002605237227 */ /* 0x000fc800078e00ff */
[--C-:B------:R-:W-:Y:S02]  /*1f70*/  @!P5 IMAD.IADD R31, R31, 0x1, -R3.reuse ;  /* 0x000000011f1fd824 */ /* 0x100fe400078e0a03 */
[--C-:B------:R-:W-:Y:S02]  /*1f80*/  @!P1 IMAD.IADD R33, R33, 0x1, -R3.reuse ;  /* 0x0000000121219824 */ /* 0x100fe400078e0a03 */
[C---:B------:R-:W-:Y:S01]  /*1f90*/  IMAD R34, R3.reuse, R34, R36 ;  /* 0x0000002203227224 */ /* 0x040fe200078e0224 */
[C---:B------:R-:W-:Y:S01]  /*1fa0*/  ISETP.GT.U32.AND P5, PT, R3.reuse, R31, PT ;  /* 0x0000001f0300720c */ /* 0x040fe20003fa4070 */
[----:B------:R-:W-:Y:S01]  /*1fb0*/  @!P6 IMAD.IADD R32, R32, 0x1, -R3 ;  /* 0x000000012020e824 */ /* 0x000fe200078e0a03 */
[C---:B------:R-:W-:Y:S01]  /*1fc0*/  ISETP.GT.U32.AND P1, PT, R3.reuse, R33, PT ;  /* 0x000000210300720c */ /* 0x040fe20003f24070 */
[----:B------:R-:W-:Y:S01]  /*1fd0*/  @!P0 IMAD.MOV R30, RZ, RZ, -R30 ;  /* 0x000000ffff1e8224 */ /* 0x000fe200078e0a1e */
[----:B------:R-:W-:Y:S01]  /*1fe0*/  ISETP.GT.U32.AND P6, PT, R3, R34, PT ;  /* 0x000000220300720c */ /* 0x000fe20003fc4070 */
[----:B------:R-:W-:Y:S01]  /*1ff0*/  IMAD.MOV R35, RZ, RZ, -R35 ;  /* 0x000000ffff237224 */ /* 0x000fe200078e0a23 */
[----:B------:R-:W-:Y:S01]  /*2000*/  ISETP.GE.AND P0, PT, R37, RZ, PT ;  /* 0x000000ff2500720c */ /* 0x000fe20003f06270 */
[----:B------:R-:W-:Y:S01]  /*2010*/  @!P2 IMAD.MOV R32, RZ, RZ, -R32 ;  /* 0x000000ffff20a224 */ /* 0x000fe200078e0a20 */
[----:B------:R-:W-:Y:S01]  /*2020*/  LOP3.LUT R37, R4, 0x44, RZ, 0xfc, !PT ;  /* 0x0000004404257812 */ /* 0x000fe200078efcff */
[----:B------:R-:W-:Y:S01]  /*2030*/  IMAD R36, R3, R35, R38 ;  /* 0x0000002303247224 */ /* 0x000fe200078e0226 */
[----:B------:R-:W-:Y:S01]  /*2040*/  ISETP.GE.AND P2, PT, R41, RZ, PT ;  /* 0x000000ff2900720c */ /* 0x000fe20003f46270 */
[----:B------:R-:W-:Y:S01]  /*2050*/  IMAD.HI.U32 R35, R5, R40, RZ ;  /* 0x0000002805237227 */ /* 0x000fe200078e00ff */
[----:B------:R-:W-:-:S02]  /*2060*/  IABS R38, R37 ;  /* 0x0000002500267213 */ /* 0x000fc40000000000 */
[C---:B------:R-:W-:Y:S01]  /*2070*/  LOP3.LUT R41, R4.reuse, 0x40, RZ, 0xfc, !PT ;  /* 0x0000004004297812 */ /* 0x040fe200078efcff */
[--C-:B------:R-:W-:Y:S01]  /*2080*/  @!P5 IMAD.IADD R31, R31, 0x1, -R3.reuse ;  /* 0x000000011f1fd824 */ /* 0x100fe200078e0a03 */
[----:B------:R-:W-:Y:S01]  /*2090*/  ISETP.GE.AND P5, PT, R39, RZ, PT ;  /* 0x000000ff2700720c */ /* 0x000fe20003fa6270 */
[--C-:B------:R-:W-:Y:S01]  /*20a0*/  @!P1 IMAD.IADD R33, R33, 0x1, -R3.reuse ;  /* 0x0000000121219824 */ /* 0x100fe200078e0a03 */
[----:B------:R-:W-:Y:S01]  /*20b0*/  LOP3.LUT R39, R4, 0x42, RZ, 0xfc, !PT ;  /* 0x0000004204277812 */ /* 0x000fe200078efcff */
[----:B------:R-:W-:Y:S01]  /*20c0*/  @!P6 IMAD.IADD R34, R34, 0x1, -R3 ;  /* 0x000000012222e824 */ /* 0x000fe200078e0a03 */
[----:B------:R-:W-:Y:S01]  /*20d0*/  ISETP.GE.AND P6, PT, R37, RZ, PT ;  /* 0x000000ff2500720c */ /* 0x000fe20003fc6270 */
[----:B------:R-:W-:Y:S01]  /*20e0*/  @!P4 IMAD.MOV R31, RZ, RZ, -R31 ;  /* 0x000000ffff1fc224 */ /* 0x000fe200078e0a1f */
[C---:B------:R-:W-:Y:S01]  /*20f0*/  ISETP.GT.U32.AND P4, PT, R3.reuse, R36, PT ;  /* 0x000000240300720c */ /* 0x040fe20003f84070 */
[----:B------:R-:W-:Y:S01]  /*2100*/  @!P3 IMAD.MOV R33, RZ, RZ, -R33 ;  /* 0x000000ffff21b224 */ /* 0x000fe200078e0a21 */
[----:B------:R-:W-:Y:S01]  /*2110*/  ISETP.GT.U32.AND P3, PT, R3, R34, PT ;  /* 0x000000220300720c */ /* 0x000fe20003f64070 */
[----:B------:R-:W-:Y:S01]  /*2120*/  IMAD.HI.U32 R37, R5, R38, RZ ;  /* 0x0000002605257227 */ /* 0x000fe200078e00ff */
[----:B------:R-:W-:-:S02]  /*2130*/  IABS R44, R41 ;  /* 0x00000029002c7213 */ /* 0x000fc40000000000 */
[----:B------:R-:W-:Y:S01]  /*2140*/  IABS R42, R39 ;  /* 0x00000027002a7213 */ /* 0x000fe20000000000 */
[----:B------:R-:W-:Y:S02]  /*2150*/  IMAD.MOV R37, RZ, RZ, -R37 ;  /* 0x000000ffff257224 */ /* 0x000fe400078e0a25 */
[----:B------:R-:W-:Y:S02]  /*2160*/  IMAD.MOV R35, RZ, RZ, -R35 ;  /* 0x000000ffff237224 */ /* 0x000fe400078e0a23 */
[C---:B------:R-:W-:Y:S02]  /*2170*/  IMAD R37, R3.reuse, R37, R38 ;  /* 0x0000002503257224 */ /* 0x040fe400078e0226 */
[--C-:B------:R-:W-:Y:S02]  /*2180*/  @!P4 IMAD.IADD R36, R36, 0x1, -R3.reuse ;  /* 0x000000012424c824 */ /* 0x100fe400078e0a03 */
[----:B------:R-:W-:Y:S01]  /*2190*/  @!P3 IMAD.IADD R34, R34, 0x1, -R3 ;  /* 0x000000012222b824 */ /* 0x000fe200078e0a03 */
[C---:B------:R-:W-:Y:S01]  /*21a0*/  ISETP.GT.U32.AND P3, PT, R3.reuse, R37, PT ;  /* 0x000000250300720c */ /* 0x040fe20003f64070 */
[C---:B------:R-:W-:Y:S01]  /*21b0*/  IMAD R35, R3.reuse, R35, R40 ;  /* 0x0000002303237224 */ /* 0x040fe200078e0228 */
[----:B------:R-:W-:Y:S01]  /*21c0*/  ISETP.GT.U32.AND P4, PT, R3, R36, PT ;  /* 0x000000240300720c */ /* 0x000fe20003f84070 */
[----:B------:R-:W-:-:S02]  /*21d0*/  @!P0 IMAD.MOV R34, RZ, RZ, -R34 ;  /* 0x000000ffff228224 */ /* 0x000fc400078e0a22 */
[----:B------:R-:W-:Y:S01]  /*21e0*/  IMAD.HI.U32 R38, R5, R42, RZ ;  /* 0x0000002a05267227 */ /* 0x000fe200078e00ff */
[----:B------:R-:W-:-:S03]  /*21f0*/  ISETP.GT.U32.AND P1, PT, R3, R35, PT ;  /* 0x000000230300720c */ /* 0x000fc60003f24070 */
[----:B------:R-:W-:Y:S02]  /*2200*/  IMAD.MOV R38, RZ, RZ, -R38 ;  /* 0x000000ffff267224 */ /* 0x000fe400078e0a26 */
[----:B------:R-:W-:-:S04]  /*2210*/  IMAD.HI.U32 R40, R5, R46, RZ ;  /* 0x0000002e05287227 */ /* 0x000fc800078e00ff */
[--C-:B------:R-:W-:Y:S01]  /*2220*/  @!P3 IMAD.IADD R37, R37, 0x1, -R3.reuse ;  /* 0x000000012525b824 */ /* 0x100fe200078e0a03 */
[----:B------:R-:W-:Y:S01]  /*2230*/  ISETP.GE.AND P3, PT, R43, RZ, PT ;  /* 0x000000ff2b00720c */ /* 0x000fe20003f66270 */
[----:B------:R-:W-:Y:S01]  /*2240*/  @!P4 IMAD.IADD R36, R36, 0x1, -R3 ;  /* 0x000000012424c824 */ /* 0x000fe200078e0a03 */
[----:B------:R-:W-:Y:S01]  /*2250*/  ISETP.GE.AND P4, PT, R39, RZ, PT ;  /* 0x000000ff2700720c */ /* 0x000fe20003f86270 */
[----:B------:R-:W-:Y:S01]  /*2260*/  IMAD.HI.U32 R39, R5, R44, RZ ;  /* 0x0000002c05277227 */ /* 0x000fe200078e00ff */
[----:B------:R-:W-:-:S03]  /*2270*/  ISETP.GT.U32.AND P0, PT, R3, R37, PT ;  /* 0x000000250300720c */ /* 0x000fc60003f04070 */
[----:B------:R-:W-:Y:S02]  /*2280*/  @!P1 IMAD.IADD R35, R35, 0x1, -R3 ;  /* 0x0000000123239824 */ /* 0x000fe400078e0a03 */
[----:B------:R-:W-:Y:S02]  /*2290*/  IMAD.MOV R39, RZ, RZ, -R39 ;  /* 0x000000ffff277224 */ /* 0x000fe400078e0a27 */
[C---:B------:R-:W-:Y:S01]  /*22a0*/  IMAD R38, R3.reuse, R38, R42 ;  /* 0x0000002603267224 */ /* 0x040fe200078e022a */
[C---:B------:R-:W-:Y:S01]  /*22b0*/  ISETP.GT.U32.AND P1, PT, R3.reuse, R35, PT ;  /* 0x000000230300720c */ /* 0x040fe20003f24070 */
[C---:B------:R-:W-:Y:S02]  /*22c0*/  IMAD R39, R3.reuse, R39, R44 ;  /* 0x0000002703277224 */ /* 0x040fe400078e022c */
[----:B------:R-:W-:Y:S01]  /*22d0*/  @!P5 IMAD.MOV R36, RZ, RZ, -R36 ;  /* 0x000000ffff24d224 */ /* 0x000fe200078e0a24 */
[----:B------:R-:W-:Y:S01]  /*22e0*/  ISETP.GT.U32.AND P5, PT, R3, R38, PT ;  /* 0x000000260300720c */ /* 0x000fe20003fa4070 */
[----:B------:R-:W-:Y:S01]  /*22f0*/  @!P0 IMAD.IADD R37, R37, 0x1, -R3 ;  /* 0x0000000125258824 */ /* 0x000fe200078e0a03 */
[----:B------:R-:W-:Y:S01]  /*2300*/  ISETP.GT.U32.AND P0, PT, R3, R39, PT ;  /* 0x000000270300720c */ /* 0x000fe20003f04070 */
[----:B------:R-:W-:-:S02]  /*2310*/  IMAD.MOV R40, RZ, RZ, -R40 ;  /* 0x000000ffff287224 */ /* 0x000fc400078e0a28 */
[----:B------:R-:W-:Y:S02]  /*2320*/  @!P6 IMAD.MOV R37, RZ, RZ, -R37 ;  /* 0x000000ffff25e224 */ /* 0x000fe400078e0a25 */
[----:B------:R-:W-:Y:S02]  /*2330*/  IMAD R40, R3, R40, R46 ;  /* 0x0000002803287224 */ /* 0x000fe400078e022e */
[--C-:B------:R-:W-:Y:S01]  /*2340*/  @!P1 IMAD.IADD R35, R35, 0x1, -R3.reuse ;  /* 0x0000000123239824 */ /* 0x100fe200078e0a03 */
[----:B------:R-:W-:Y:S01]  /*2350*/  ISETP.GE.AND P1, PT, R41, RZ, PT ;  /* 0x000000ff2900720c */ /* 0x000fe20003f26270 */
[----:B------:R-:W-:Y:S01]  /*2360*/  IMAD.HI.U32 R42, R5, R48, RZ ;  /* 0x00000030052a7227 */ /* 0x000fe200078e00ff */
[----:B------:R-:W-:Y:S02]  /*2370*/  LOP3.LUT R41, R4, 0x3c, RZ, 0xfc, !PT ;  /* 0x0000003c04297812 */ /* 0x000fe400078efcff */
[----:B------:R-:W-:Y:S01]  /*2380*/  ISETP.GT.U32.AND P6, PT, R3, R40, PT ;  /* 0x000000280300720c */ /* 0x000fe20003fc4070 */
[----:B------:R-:W-:Y:S01]  /*2390*/  @!P0 IMAD.IADD R39, R39, 0x1, -R3 ;  /* 0x0000000127278824 */ /* 0x000fe200078e0a03 */
[----:B------:R-:W-:Y:S01]  /*23a0*/  IABS R46, R41 ;  /* 0x00000029002e7213 */ /* 0x000fe20000000000 */
[----:B------:R-:W-:Y:S01]  /*23b0*/  @!P2 IMAD.MOV R35, RZ, RZ, -R35 ;  /* 0x000000ffff23a224 */ /* 0x000fe200078e0a23 */
[----:B------:R-:W-:Y:S01]  /*23c0*/  ISETP.GE.AND P2, PT, R41, RZ, PT ;  /* 0x000000ff2900720c */ /* 0x000fe20003f46270 */
[----:B------:R-:W-:Y:S01]  /*23d0*/  @!P5 IMAD.IADD R38, R38, 0x1, -R3 ;  /* 0x000000012626d824 */ /* 0x000fe200078e0a03 */
[----:B------:R-:W-:Y:S01]  /*23e0*/  ISETP.GT.U32.AND P0, PT, R3, R39, PT ;  /* 0x000000270300720c */ /* 0x000fe20003f04070 */
[----:B------:R-:W-:-:S03]  /*23f0*/  IMAD.HI.U32 R41, R5, R46, RZ ;  /* 0x0000002e05297227 */ /* 0x000fc600078e00ff */
[C---:B------:R-:W-:Y:S01]  /*2400*/  ISETP.GT.U32.AND P5, PT, R3.reuse, R38, PT ;  /* 0x000000260300720c */ /* 0x040fe20003fa4070 */
[----:B------:R-:W-:Y:S02]  /*2410*/  IMAD.MOV R41, RZ, RZ, -R41 ;  /* 0x000000ffff297224 */ /* 0x000fe400078e0a29 */
[----:B------:R-:W-:Y:S02]  /*2420*/  IMAD.MOV R42, RZ, RZ, -R42 ;  /* 0x000000ffff2a7224 */ /* 0x000fe400078e0a2a */
[C---:B------:R-:W-:Y:S02]  /*2430*/  IMAD R41, R3.reuse, R41, R46 ;  /* 0x0000002903297224 */ /* 0x040fe400078e022e */
[----:B------:R-:W-:Y:S02]  /*2440*/  IMAD R42, R3, R42, R48 ;  /* 0x0000002a032a7224 */ /* 0x000fe400078e0230 */
[--C-:B------:R-:W-:Y:S01]  /*2450*/  @!P0 IMAD.IADD R39, R39, 0x1, -R3.reuse ;  /* 0x0000000127278824 */ /* 0x100fe200078e0a03 */
[C---:B------:R-:W-:Y:S01]  /*2460*/  ISETP.GT.U32.AND P0, PT, R3.reuse, R41, PT ;  /* 0x000000290300720c */ /* 0x040fe20003f04070 */
[--C-:B------:R-:W-:Y:S01]  /*2470*/  @!P6 IMAD.IADD R40, R40, 0x1, -R3.reuse ;  /* 0x000000012828e824 */ /* 0x100fe200078e0a03 */
[----:B------:R-:W-:Y:S01]  /*2480*/  ISETP.GT.U32.AND P6, PT, R3, R42, PT ;  /* 0x0000002a0300720c */ /* 0x000fe20003fc4070 */
[----:B------:R-:W-:Y:S01]  /*2490*/  @!P5 IMAD.IADD R38, R38, 0x1, -R3 ;  /* 0x000000012626d824 */ /* 0x000fe200078e0a03 */
[----:B------:R-:W-:Y:S01]  /*24a0*/  ISETP.GE.AND P5, PT, R47, RZ, PT ;  /* 0x000000ff2f00720c */ /* 0x000fe20003fa6270 */
[----:B------:R-:W-:Y:S01]  /*24b0*/  IMAD.HI.U32 R43, R5, R50, RZ ;  /* 0x00000032052b7227 */ /* 0x000fe200078e00ff */
[----:B------:R-:W-:-:S03]  /*24c0*/  LOP3.LUT R47, R4, 0x34, RZ, 0xfc, !PT ;  /* 0x00000034042f7812 */ /* 0x000fc600078efcff */
[----:B------:R-:W-:Y:S01]  /*24d0*/  IMAD.HI.U32 R44, R5, R52, RZ ;  /* 0x00000034052c7227 */ /* 0x000fe200078e00ff */
[----:B------:R-:W-:-:S03]  /*24e0*/  IABS R48, R47 ;  /* 0x0000002f00307213 */ /* 0x000fc60000000000 */
[----:B------:R-:W-:Y:S01]  /*24f0*/  @!P0 IMAD.IADD R41, R41, 0x1, -R3 ;  /* 0x0000000129298824 */ /* 0x000fe200078e0a03 */
[C---:B------:R-:W-:Y:S01]  /*2500*/  ISETP.GT.U32.AND P0, PT, R3.reuse, R40, PT ;  /* 0x000000280300720c */ /* 0x040fe20003f04070 */
[----:B------:R-:W-:Y:S02]  /*2510*/  IMAD.MOV R43, RZ, RZ, -R43 ;  /* 0x000000ffff2b7224 */ /* 0x000fe400078e0a2b */
[----:B------:R-:W-:Y:S02]  /*2520*/  IMAD.MOV R45, RZ, RZ, -R44 ;  /* 0x000000ffff2d7224 */ /* 0x000fe400078e0a2c */
[----:B------:R-:W-:Y:S01]  /*2530*/  @!P6 IMAD.IADD R42, R42, 0x1, -R3 ;  /* 0x000000012a2ae824 */ /* 0x000fe200078e0a03 */
[C---:B------:R-:W-:Y:S01]  /*2540*/  ISETP.GT.U32.AND P6, PT, R3.reuse, R41, PT ;  /* 0x000000290300720c */ /* 0x040fe20003fc4070 */
[----:B------:R-:W-:Y:S01]  /*2550*/  IMAD R44, R3, R43, R50 ;  /* 0x0000002b032c7224 */ /* 0x000fe200078e0232 */
[----:B------:R-:W-:Y:S01]  /*2560*/  IABS R50, R55 ;  /* 0x0000003700327213 */ /* 0x000fe20000000000 */
[----:B------:R-:W-:-:S04]  /*2570*/  IMAD.HI.U32 R43, R5, R48, RZ ;  /* 0x00000030052b7227 */ /* 0x000fc800078e00ff */
[----:B------:R-:W-:Y:S02]  /*2580*/  IMAD.MOV R43, RZ, RZ, -R43 ;  /* 0x000000ffff2b7224 */ /* 0x000fe400078e0a2b */
[----:B------:R-:W-:Y:S01]  /*2590*/  @!P1 IMAD.MOV R39, RZ, RZ, -R39 ;  /* 0x000000ffff279224 */ /* 0x000fe200078e0a27 */
[C---:B------:R-:W-:Y:S01]  /*25a0*/  ISETP.GT.U32.AND P1, PT, R3.reuse, R44, PT ;  /* 0x0000002c0300720c */ /* 0x040fe20003f24070 */
[----:B------:R-:W-:Y:S01]  /*25b0*/  IMAD R46, R3, R45, R52 ;  /* 0x0000002d032e7224 */ /* 0x000fe200078e0234 */
[----:B------:R-:W-:Y:S01]  /*25c0*/  IABS R52, R57 ;  /* 0x0000003900347213 */ /* 0x000fe20000000000 */
[----:B------:R-:W-:-:S04]  /*25d0*/  IMAD.HI.U32 R45, R5, R50, RZ ;  /* 0x00000032052d7227 */ /* 0x000fc800078e00ff */
[C---:B------:R-:W-:Y:S02]  /*25e0*/  IMAD R48, R3.reuse, R43, R48 ;  /* 0x0000002b03307224 */ /* 0x040fe400078e0230 */
[----:B------:R-:W-:Y:S02]  /*25f0*/  IMAD.MOV R45, RZ, RZ, -R45 ;  /* 0x000000ffff2d7224 */ /* 0x000fe400078e0a2d */
[----:B------:R-:W-:Y:S01]  /*2600*/  @!P4 IMAD.MOV R38, RZ, RZ, -R38 ;  /* 0x000000ffff26c224 */ /* 0x000fe200078e0a26 */
[----:B------:R-:W-:Y:S01]  /*2610*/  ISETP.GT.U32.AND P4, PT, R3, R42, PT ;  /* 0x0000002a0300720c */ /* 0x000fe20003f84070 */
[--C-:B------:R-:W-:Y:S01]  /*2620*/  @!P6 IMAD.IADD R41, R41, 0x1, -R3.reuse ;  /* 0x000000012929e824 */ /* 0x100fe200078e0a03 */
[C---:B------:R-:W-:Y:S01]  /*2630*/  ISETP.GT.U32.AND P6, PT, R3.reuse, R48, PT ;  /* 0x000000300300720c */ /* 0x040fe20003fc4070 */
[----:B------:R-:W-:Y:S01]  /*2640*/  @!P0 IMAD.IADD R40, R40, 0x1, -R3 ;  /* 0x0000000128288824 */ /* 0x000fe200078e0a03 */
[C---:B------:R-:W-:Y:S01]  /*2650*/  ISETP.GT.U32.AND P0, PT, R3.reuse, R46, PT ;  /* 0x0000002e0300720c */ /* 0x040fe20003f04070 */
[----:B------:R-:W-:-:S02]  /*2660*/  IMAD R50, R3, R45, R50 ;  /* 0x0000002d03327224 */ /* 0x000fc400078e0232 */
[----:B------:R-:W-:Y:S02]  /*2670*/  @!P1 IMAD.IADD R44, R44, 0x1, -R3 ;  /* 0x000000012c2c9824 */ /* 0x000fe400078e0a03 */
[----:B------:R-:W-:Y:S01]  /*2680*/  IMAD.HI.U32 R43, R5, R52, RZ ;  /* 0x00000034052b7227 */ /* 0x000fe200078e00ff */
[----:B------:R-:W-:-:S03]  /*2690*/  ISETP.GT.U32.AND P1, PT, R3, R50, PT ;  /* 0x000000320300720c */ /* 0x000fc60003f24070 */
[--C-:B------:R-:W-:Y:S01]  /*26a0*/  @!P4 IMAD.IADD R42, R42, 0x1, -R3.reuse ;  /* 0x000000012a2ac824 */ /* 0x100fe200078e0a03 */
[----:B------:R-:W-:Y:S01]  /*26b0*/  ISETP.GE.AND P4, PT, R49, RZ, PT ;  /* 0x000000ff3100720c */ /* 0x000fe20003f86270 */
[--C-:B------:R-:W-:Y:S01]  /*26c0*/  @!P6 IMAD.IADD R48, R48, 0x1, -R3.reuse ;  /* 0x000000013030e824 */ /* 0x100fe200078e0a03 */
[----:B------:R-:W-:Y:S01]  /*26d0*/  ISETP.GT.U32.AND P6, PT, R3, R44, PT ;  /* 0x0000002c0300720c */ /* 0x000fe20003fc4070 */
[----:B------:R-:W-:Y:S01]  /*26e0*/  @!P0 IMAD.IADD R46, R46, 0x1, -R3 ;  /* 0x000000012e2e8824 */ /* 0x000fe200078e0a03 */
[C---:B------:R-:W-:Y:S01]  /*26f0*/  LOP3.LUT R49, R4.reuse, 0x2c, RZ, 0xfc, !PT ;  /* 0x0000002c04317812 */ /* 0x040fe200078efcff */
[----:B------:R-:W-:Y:S01]  /*2700*/  IMAD.HI.U32 R45, R5, R54, RZ ;  /* 0x00000036052d7227 */ /* 0x000fe200078e00ff */
[----:B------:R-:W-:Y:S02]  /*2710*/  ISETP.GE.AND P0, PT, R51, RZ, PT ;  /* 0x000000ff3300720c */ /* 0x000fe40003f06270 */
[----:B------:R-:W-:Y:S01]  /*2720*/  IABS R56, R49 ;  /* 0x0000003100387213 */ /* 0x000fe20000000000 */
[----:B------:R-:W-:Y:S01]  /*2730*/  IMAD.MOV R43, RZ, RZ, -R43 ;  /* 0x000000ffff2b7224 */ /* 0x000fe200078e0a2b */
[----:B------:R-:W-:Y:S01]  /*2740*/  LOP3.LUT R51, R4, 0x2a, RZ, 0xfc, !PT ;  /* 0x0000002a04337812 */ /* 0x000fe200078efcff */
[----:B------:R-:W-:Y:S01]  /*2750*/  @!P1 IMAD.IADD R50, R50, 0x1, -R3 ;  /* 0x0000000132329824 */ /* 0x000fe200078e0a03 */
[C---:B------:R-:W-:Y:S01]  /*2760*/  ISETP.GT.U32.AND P1, PT, R3.reuse, R46, PT ;  /* 0x0000002e0300720c */ /* 0x040fe20003f24070 */
[----:B------:R-:W-:Y:S01]  /*2770*/  IMAD.MOV R45, RZ, RZ, -R45 ;  /* 0x000000ffff2d7224 */ /* 0x000fe200078e0a2d */
[----:B------:R-:W-:Y:S01]  /*2780*/  IABS R58, R51 ;  /* 0x00000033003a7213 */ /* 0x000fe20000000000 */
[----:B------:R-:W-:-:S02]  /*2790*/  IMAD R52, R3, R43, R52 ;  /* 0x0000002b03347224 */ /* 0x000fc400078e0234 */
[----:B------:R-:W-:Y:S01]  /*27a0*/  @!P3 IMAD.MOV R40, RZ, RZ, -R40 ;  /* 0x000000ffff28b224 */ /* 0x000fe200078e0a28 */
[----:B------:R-:W-:Y:S01]  /*27b0*/  ISETP.GT.U32.AND P3, PT, R3, R48, PT ;  /* 0x000000300300720c */ /* 0x000fe20003f64070 */
[----:B------:R-:W-:-:S04]  /*27c0*/  IMAD.HI.U32 R43, R5, R56, RZ ;  /* 0x00000038052b7227 */ /* 0x000fc800078e00ff */
[----:B------:R-:W-:Y:S02]  /*27d0*/  IMAD R54, R3, R45, R54 ;  /* 0x0000002d03367224 */ /* 0x000fe400078e0236 */
[----:B------:R-:W-:Y:S01]  /*27e0*/  @!P6 IMAD.IADD R44, R44, 0x1, -R3 ;  /* 0x000000012c2ce824 */ /* 0x000fe200078e0a03 */
[----:B------:R-:W-:Y:S01]  /*27f0*/  ISETP.GE.AND P6, PT, R47, RZ, PT ;  /* 0x000000ff2f00720c */ /* 0x000fe20003fc6270 */
[----:B------:R-:W-:Y:S01]  /*2800*/  IMAD.MOV R45, RZ, RZ, -R43 ;  /* 0x000000ffff2d7224 */ /* 0x000fe200078e0a2b */
[----:B------:R-:W-:Y:S01]  /*2810*/  LOP3.LUT R47, R4, 0x28, RZ, 0xfc, !PT ;  /* 0x00000028042f7812 */ /* 0x000fe200078efcff */
[----:B------:R-:W-:-:S03]  /*2820*/  IMAD.HI.U32 R43, R5, R58, RZ ;  /* 0x0000003a052b7227 */ /* 0x000fc600078e00ff */
[----:B------:R-:W-:Y:S01]  /*2830*/  IABS R60, R47 ;  /* 0x0000002f003c7213 */ /* 0x000fe20000000000 */
[----:B------:R-:W-:Y:S01]  /*2840*/  @!P1 IMAD.IADD R46, R46, 0x1, -R3 ;  /* 0x000000012e2e9824 */ /* 0x000fe200078e0a03 */
[C---:B------:R-:W-:Y:S01]  /*2850*/  ISETP.GT.U32.AND P1, PT, R3.reuse, R54, PT ;  /* 0x000000360300720c */ /* 0x040fe20003f24070 */
[----:B------:R-:W-:Y:S01]  /*2860*/  IMAD R56, R3, R45, R56 ;  /* 0x0000002d03387224 */ /* 0x000fe200078e0238 */
[----:B------:R-:W-:Y:S01]  /*2870*/  LOP3.LUT R45, R4, 0x26, RZ, 0xfc, !PT ;  /* 0x00000026042d7812 */ /* 0x000fe200078efcff */
[----:B------:R-:W-:Y:S02]  /*2880*/  IMAD.MOV R43, RZ, RZ, -R43 ;  /* 0x000000ffff2b7224 */ /* 0x000fe400078e0a2b */
[----:B------:R-:W-:Y:S01]  /*2890*/  @!P3 IMAD.IADD R48, R48, 0x1, -R3 ;  /* 0x000000013030b824 */ /* 0x000fe200078e0a03 */
[----:B------:R-:W-:Y:S01]  /*28a0*/  ISETP.GE.AND P3, PT, R55, RZ, PT ;  /* 0x000000ff3700720c */ /* 0x000fe20003f66270 */
[C---:B------:R-:W-:Y:S01]  /*28b0*/  IMAD R58, R3.reuse, R43, R58 ;  /* 0x0000002b033a7224 */ /* 0x040fe200078e023a */
[----:B------:R-:W-:Y:S01]  /*28c0*/  IABS R62, R45 ;  /* 0x0000002d003e7213 */ /* 0x000fe20000000000 */
[----:B------:R-:W-:Y:S01]  /*28d0*/  @!P0 IMAD.MOV R46, RZ, RZ, -R46 ;  /* 0x000000ffff2e8224 */ /* 0x000fe200078e0a2e */
[C---:B------:R-:W-:Y:S01]  /*28e0*/  ISETP.GT.U32.AND P0, PT, R3.reuse, R56, PT ;  /* 0x000000380300720c */ /* 0x040fe20003f04070 */
[----:B------:R-:W-:Y:S01]  /*28f0*/  @!P5 IMAD.MOV R42, RZ, RZ, -R42 ;  /* 0x000000ffff2ad224 */ /* 0x000fe200078e0a2a */
[C---:B------:R-:W-:Y:S01]  /*2900*/  ISETP.GT.U32.AND P5, PT, R3.reuse, R52, PT ;  /* 0x000000340300720c */ /* 0x040fe20003fa4070 */
[----:B------:R-:W-:Y:S01]  /*2910*/  @!P2 IMAD.MOV R41, RZ, RZ, -R41 ;  /* 0x000000ffff29a224 */ /* 0x000fe200078e0a29 */
[C---:B------:R-:W-:Y:S01]  /*2920*/  ISETP.GT.U32.AND P2, PT, R3.reuse, R50, PT ;  /* 0x000000320300720c */ /* 0x040fe20003f44070 */
[----:B------:R-:W-:Y:S01]  /*2930*/  @!P6 IMAD.MOV R48, RZ, RZ, -R48 ;  /* 0x000000ffff30e224 */ /* 0x000fe200078e0a30 */
[----:B------:R-:W-:Y:S01]  /*2940*/  ISETP.GT.U32.AND P6, PT, R3, R58, PT ;  /* 0x0000003a0300720c */ /* 0x000fe20003fc4070 */
[----:B------:R-:W-:Y:S01]  /*2950*/  IMAD.HI.U32 R43, R5, R60, RZ ;  /* 0x0000003c052b7227 */ /* 0x000fe200078e00ff */
[----:B------:R-:W-:-:S03]  /*2960*/  LOP3.LUT R55, R4, 0x1a, RZ, 0xfc, !PT ;  /* 0x0000001a04377812 */ /* 0x000fc600078efcff */
[----:B------:R-:W-:Y:S01]  /*2970*/  IMAD.MOV R43, RZ, RZ, -R43 ;  /* 0x000000ffff2b7224 */ /* 0x000fe200078e0a2b */
[----:B------:R-:W-:Y:S01]  /*2980*/  IABS R74, R55 ;  /* 0x00000037004a7213 */ /* 0x000fe20000000000 */
[--C-:B------:R-:W-:Y:S01]  /*2990*/  @!P0 IMAD.IADD R56, R56, 0x1, -R3.reuse ;  /* 0x0000000138388824 */ /* 0x100fe200078e0a03 */
[----:B------:R-:W-:Y:S01]  /*29a0*/  ISETP.GE.AND P0, PT, R45, RZ, PT ;  /* 0x000000ff2d00720c */ /* 0x000fe20003f06270 */
[--C-:B------:R-:W-:Y:S01]  /*29b0*/  @!P5 IMAD.IADD R52, R52, 0x1, -R3.reuse ;  /* 0x000000013434d824 */ /* 0x100fe200078e0a03 */
[----:B------:R-:W-:Y:S01]  /*29c0*/  LOP3.LUT R45, R4, 0x24, RZ, 0xfc, !PT ;  /* 0x00000024042d7812 */ /* 0x000fe200078efcff */
[--C-:B------:R-:W-:Y:S01]  /*29d0*/  @!P2 IMAD.IADD R50, R50, 0x1, -R3.reuse ;  /* 0x000000013232a824 */ /* 0x100fe200078e0a03 */
[----:B------:R-:W-:Y:S01]  /*29e0*/  ISETP.GE.AND P2, PT, R57, RZ, PT ;  /* 0x000000ff3900720c */ /* 0x000fe20003f46270 */
[--C-:B------:R-:W-:Y:S01]  /*29f0*/  @!P6 IMAD.IADD R58, R58, 0x1, -R3.reuse ;  /* 0x000000013a3ae824 */ /* 0x100fe200078e0a03 */
[C---:B------:R-:W-:Y:S01]  /*2a00*/  ISETP.GT.U32.AND P6, PT, R3.reuse, R56, PT ;  /* 0x000000380300720c */ /* 0x040fe20003fc4070 */
[----:B------:R-:W-:Y:S01]  /*2a10*/  @!P1 IMAD.IADD R54, R54, 0x1, -R3 ;  /* 0x0000000136369824 */ /* 0x000fe200078e0a03 */
[----:B------:R-:W-:Y:S01]  /*2a20*/  ISETP.GT.U32.AND P1, PT, R3, R52, PT ;  /* 0x000000340300720c */ /* 0x000fe20003f24070 */
[----:B------:R-:W-:Y:S01]  /*2a30*/  @!P3 IMAD.MOV R50, RZ, RZ, -R50 ;  /* 0x000000ffff32b224 */ /* 0x000fe200078e0a32 */
[----:B------:R-:W-:Y:S01]  /*2a40*/  ISETP.GE.AND P3, PT, R49, RZ, PT ;  /* 0x000000ff3100720c */ /* 0x000fe20003f66270 */
[----:B------:R-:W-:Y:S01]  /*2a50*/  IMAD R60, R3, R43, R60 ;  /* 0x0000002b033c7224 */ /* 0x000fe200078e023c */
[----:B------:R-:W-:Y:S01]  /*2a60*/  IABS R64, R45 ;  /* 0x0000002d00407213 */ /* 0x000fe20000000000 */
[----:B------:R-:W-:Y:S01]  /*2a70*/  IMAD.HI.U32 R43, R5, R62, RZ ;  /* 0x0000003e052b7227 */ /* 0x000fe200078e00ff */
[----:B------:R-:W-:-:S02]  /*2a80*/  LOP3.LUT R49, R4, 0x20, RZ, 0xfc, !PT ;  /* 0x0000002004317812 */ /* 0x000fc400078efcff */
[----:B------:R-:W-:Y:S01]  /*2a90*/  ISETP.GE.AND P5, PT, R59, RZ, PT ;  /* 0x000000ff3b00720c */ /* 0x000fe20003fa6270 */
[----:B------:R-:W-:Y:S01]  /*2aa0*/  IMAD.MOV R43, RZ, RZ, -R43 ;  /* 0x000000ffff2b7224 */ /* 0x000fe200078e0a2b */
[----:B------:R-:W-:Y:S01]  /*2ab0*/  IABS R68, R49 ;  /* 0x0000003100447213 */ /* 0x000fe20000000000 */
[--C-:B------:R-:W-:Y:S01]  /*2ac0*/  @!P6 IMAD.IADD R56, R56, 0x1, -R3.reuse ;  /* 0x000000013838e824 */ /* 0x100fe200078e0a03 */
[C---:B------:R-:W-:Y:S01]  /*2ad0*/  ISETP.GT.U32.AND P6, PT, R3.reuse, R60, PT ;  /* 0x0000003c0300720c */ /* 0x040fe20003fc4070 */
[C---:B------:R-:W-:Y:S01]  /*2ae0*/  IMAD R62, R3.reuse, R43, R62 ;  /* 0x0000002b033e7224 */ /* 0x040fe200078e023e */
[----:B------:R-:W-:Y:S01]  /*2af0*/  LOP3.LUT R57, R4, 0x18, RZ, 0xfc, !PT ;  /* 0x0000001804397812 */ /* 0x000fe200078efcff */
[----:B------:R-:W-:Y:S01]  /*2b00*/  @!P4 IMAD.MOV R44, RZ, RZ, -R44 ;  /* 0x000000ffff2cc224 */ /* 0x000fe200078e0a2c */
[----:B------:R-:W-:Y:S01]  /*2b10*/  ISETP.GT.U32.AND P4, PT, R3, R54, PT ;  /* 0x000000360300720c */ /* 0x000fe20003f84070 */
[----:B------:R-:W-:Y:S01]  /*2b20*/  @!P1 IMAD.IADD R52, R52, 0x1, -R3 ;  /* 0x0000000134349824 */ /* 0x000fe200078e0a03 */
[----:B------:R-:W-:Y:S01]  /*2b30*/  ISETP.GE.AND P1, PT, R51, RZ, PT ;  /* 0x000000ff3300720c */ /* 0x000fe20003f26270 */
[----:B------:R-:W-:Y:S01]  /*2b40*/  @!P3 IMAD.MOV R56, RZ, RZ, -R56 ;  /* 0x000000ffff38b224 */ /* 0x000fe200078e0a38 */
[C---:B------:R-:W-:Y:S01]  /*2b50*/  ISETP.GT.U32.AND P3, PT, R3.reuse, R62, PT ;  /* 0x0000003e0300720c */ /* 0x040fe20003f64070 */
[----:B------:R-:W-:Y:S01]  /*2b60*/  @!P2 IMAD.MOV R52, RZ, RZ, -R52 ;  /* 0x000000ffff34a224 */ /* 0x000fe200078e0a34 */
[----:B------:R-:W-:Y:S01]  /*2b70*/  ISETP.GT.U32.AND P2, PT, R3, R58, PT ;  /* 0x0000003a0300720c */ /* 0x000fe20003f44070 */
[----:B------:R-:W-:Y:S01]  /*2b80*/  IMAD.HI.U32 R43, R5, R64, RZ ;  /* 0x00000040052b7227 */ /* 0x000fe200078e00ff */
[----:B------:R-:W-:-:S02]  /*2b90*/  LOP3.LUT R51, R4, 0x1e, RZ, 0xfc, !PT ;  /* 0x0000001e04337812 */ /* 0x000fc400078efcff */
[----:B------:R-:W-:Y:S01]  /*2ba0*/  IABS R76, R57 ;  /* 0x00000039004c7213 */ /* 0x000fe20000000000 */
[--C-:B------:R-:W-:Y:S01]  /*2bb0*/  @!P6 IMAD.IADD R60, R60, 0x1, -R3.reuse ;  /* 0x000000013c3ce824 */ /* 0x100fe200078e0a03 */
[----:B------:R-:W-:Y:S01]  /*2bc0*/  IABS R70, R51 ;  /* 0x0000003300467213 */ /* 0x000fe20000000000 */
[--C-:B------:R-:W-:Y:S01]  /*2bd0*/  @!P4 IMAD.IADD R54, R54, 0x1, -R3.reuse ;  /* 0x000000013636c824 */ /* 0x100fe200078e0a03 */
[----:B------:R-:W-:Y:S02]  /*2be0*/  ISETP.GE.AND P4, PT, R47, RZ, PT ;  /* 0x000000ff2f00720c */ /* 0x000fe40003f86270 */
[----:B------:R-:W-:Y:S01]  /*2bf0*/  LOP3.LUT R47, R4, 0x22, RZ, 0xfc, !PT ;  /* 0x00000022042f7812 */ /* 0x000fe200078efcff */
[--C-:B------:R-:W-:Y:S01]  /*2c00*/  @!P3 IMAD.IADD R62, R62, 0x1, -R3.reuse ;  /* 0x000000013e3eb824 */ /* 0x100fe200078e0a03 */
[----:B------:R-:W-:Y:S01]  /*2c10*/  ISETP.GT.U32.AND P6, PT, R3, R60, PT ;  /* 0x0000003c0300720c */ /* 0x000fe20003fc4070 */
[----:B------:R-:W-:Y:S01]  /*2c20*/  @!P2 IMAD.IADD R58, R58, 0x1, -R3 ;  /* 0x000000013a3aa824 */ /* 0x000fe200078e0a03 */
[----:B------:R-:W-:Y:S01]  /*2c30*/  ISETP.GE.AND P2, PT, R47, RZ, PT ;  /* 0x000000ff2f00720c */ /* 0x000fe20003f46270 */
[----:B------:R-:W-:Y:S01]  /*2c40*/  @!P5 IMAD.MOV R54, RZ, RZ, -R54 ;  /* 0x000000ffff36d224 */ /* 0x000fe200078e0a36 */
[----:B------:R-:W-:Y:S01]  /*2c50*/  IABS R66, R47 ;  /* 0x0000002f00427213 */ /* 0x000fe20000000000 */
[----:B------:R-:W-:Y:S01]  /*2c60*/  IMAD.MOV R47, RZ, RZ, -R43 ;  /* 0x000000ffff2f7224 */ /* 0x000fe200078e0a2b */
[----:B------:R-:W-:Y:S01]  /*2c70*/  ISETP.GT.U32.AND P3, PT, R3, R62, PT ;  /* 0x0000003e0300720c */ /* 0x000fe20003f64070 */
[----:B------:R-:W-:Y:S01]  /*2c80*/  IMAD.HI.U32 R43, R5, R68, RZ ;  /* 0x00000044052b7227 */ /* 0x000fe200078e00ff */
[----:B------:R-:W-:-:S02]  /*2c90*/  ISETP.GE.AND P5, PT, R45, RZ, PT ;  /* 0x000000ff2d00720c */ /* 0x000fc40003fa6270 */
[----:B------:R-:W-:Y:S01]  /*2ca0*/  LOP3.LUT R59, R4, 0x14, RZ, 0xfc, !PT ;  /* 0x00000014043b7812 */ /* 0x000fe200078efcff */
[----:B------:R-:W-:Y:S02]  /*2cb0*/  IMAD R64, R3, R47, R64 ;  /* 0x0000002f03407224 */ /* 0x000fe400078e0240 */
[----:B------:R-:W-:Y:S01]  /*2cc0*/  IMAD.MOV R47, RZ, RZ, -R43 ;  /* 0x000000ffff2f7224 */ /* 0x000fe200078e0a2b */
[----:B------:R-:W-:Y:S01]  /*2cd0*/  IABS R80, R59 ;  /* 0x0000003b00507213 */ /* 0x000fe20000000000 */
[----:B------:R-:W-:-:S04]  /*2ce0*/  IMAD.HI.U32 R45, R5, R66, RZ ;  /* 0x00000042052d7227 */ /* 0x000fc800078e00ff */
[C---:B------:R-:W-:Y:S02]  /*2cf0*/  IMAD R68, R3.reuse, R47, R68 ;  /* 0x0000002f03447224 */ /* 0x040fe400078e0244 */
[--C-:B------:R-:W-:Y:S02]  /*2d00*/  @!P3 IMAD.IADD R62, R62, 0x1, -R3.reuse ;  /* 0x000000013e3eb824 */ /* 0x100fe400078e0a03 */
[----:B------:R-:W-:Y:S01]  /*2d10*/  @!P6 IMAD.IADD R60, R60, 0x1, -R3 ;  /* 0x000000013c3ce824 */ /* 0x000fe200078e0a03 */
[C---:B------:R-:W-:Y:S01]  /*2d20*/  ISETP.GT.U32.AND P3, PT, R3.reuse, R68, PT ;  /* 0x000000440300720c */ /* 0x040fe20003f64070 */
[----:B------:R-:W-:Y:S01]  /*2d30*/  IMAD.MOV R45, RZ, RZ, -R45 ;  /* 0x000000ffff2d7224 */ /* 0x000fe200078e0a2d */
[----:B------:R-:W-:Y:S01]  /*2d40*/  ISETP.GT.U32.AND P6, PT, R3, R64, PT ;  /* 0x000000400300720c */ /* 0x000fe20003fc4070 */
[----:B------:R-:W-:-:S04]  /*2d50*/  IMAD.HI.U32 R43, R5, R70, RZ ;  /* 0x00000046052b7227 */ /* 0x000fc800078e00ff */
[----:B------:R-:W-:Y:S02]  /*2d60*/  IMAD R66, R3, R45, R66 ;  /* 0x0000002d03427224 */ /* 0x000fe400078e0242 */
[----:B------:R-:W-:Y:S02]  /*2d70*/  IMAD.MOV R43, RZ, RZ, -R43 ;  /* 0x000000ffff2b7224 */ /* 0x000fe400078e0a2b */
[----:B------:R-:W-:-:S04]  /*2d80*/  IMAD.HI.U32 R45, R5, R74, RZ ;  /* 0x0000004a052d7227 */ /* 0x000fc800078e00ff */
[----:B------:R-:W-:Y:S02]  /*2d90*/  @!P3 IMAD.IADD R68, R68, 0x1, -R3 ;  /* 0x000000014444b824 */ /* 0x000fe400078e0a03 */
[C---:B------:R-:W-:Y:S02]  /*2da0*/  IMAD R70, R3.reuse, R43, R70 ;  /* 0x0000002b03467224 */ /* 0x040fe400078e0246 */
[----:B------:R-:W-:Y:S01]  /*2db0*/  IMAD.MOV R45, RZ, RZ, -R45 ;  /* 0x000000ffff2d7224 */ /* 0x000fe200078e0a2d */
[C---:B------:R-:W-:Y:S01]  /*2dc0*/  ISETP.GT.U32.AND P3, PT, R3.reuse, R68, PT ;  /* 0x000000440300720c */ /* 0x040fe20003f64070 */
[----:B------:R-:W-:Y:S01]  /*2dd0*/  @!P4 IMAD.MOV R60, RZ, RZ, -R60 ;  /* 0x000000ffff3cc224 */ /* 0x000fe200078e0a3c */
[C---:B------:R-:W-:Y:S01]  /*2de0*/  ISETP.GT.U32.AND P4, PT, R3.reuse, R66, PT ;  /* 0x000000420300720c */ /* 0x040fe20003f84070 */
[----:B------:R-:W-:Y:S01]  /*2df0*/  @!P0 IMAD.MOV R62, RZ, RZ, -R62 ;  /* 0x000000ffff3e8224 */ /* 0x000fe200078e0a3e */
[----:B------:R-:W-:Y:S01]  /*2e00*/  ISETP.GT.U32.AND P0, PT, R3, R70, PT ;  /* 0x000000460300720c */ /* 0x000fe20003f04070 */
[----:B------:R-:W-:-:S02]  /*2e10*/  @!P6 IMAD.IADD R64, R64, 0x1, -R3 ;  /* 0x000000014040e824 */ /* 0x000fc400078e0a03 */
[C---:B------:R-:W-:Y:S02]  /*2e20*/  IMAD R74, R3.reuse, R45, R74 ;  /* 0x0000002d034a7224 */ /* 0x040fe400078e024a */
[----:B------:R-:W-:Y:S01]  /*2e30*/  @!P1 IMAD.MOV R58, RZ, RZ, -R58 ;  /* 0x000000ffff3a9224 */ /* 0x000fe200078e0a3a */
[----:B------:R-:W-:Y:S01]  /*2e40*/  ISETP.GT.U32.AND P6, PT, R3, R64, PT ;  /* 0x000000400300720c */ /* 0x000fe20003fc4070 */
[----:B------:R-:W-:Y:S01]  /*2e50*/  IMAD.HI.U32 R47, R5, R76, RZ ;  /* 0x0000004c052f7227 */ /* 0x000fe200078e00ff */
[----:B------:R-:W-:Y:S02]  /*2e60*/  ISETP.GE.AND P1, PT, R49, RZ, PT ;  /* 0x000000ff3100720c */ /* 0x000fe40003f26270 */
[----:B------:R-:W-:Y:S01]  /*2e70*/  LOP3.LUT R49, R4, 0x1c, RZ, 0xfc, !PT ;  /* 0x0000001c04317812 */ /* 0x000fe200078efcff */
[--C-:B------:R-:W-:Y:S01]  /*2e80*/  @!P3 IMAD.IADD R68, R68, 0x1, -R3.reuse ;  /* 0x000000014444b824 */ /* 0x100fe200078e0a03 */
[----:B------:R-:W-:Y:S01]  /*2e90*/  ISETP.GT.U32.AND P3, PT, R3, R74, PT ;  /* 0x0000004a0300720c */ /* 0x000fe20003f64070 */
[--C-:B------:R-:W-:Y:S01]  /*2ea0*/  @!P4 IMAD.IADD R66, R66, 0x1, -R3.reuse ;  /* 0x000000014242c824 */ /* 0x100fe200078e0a03 */
[----:B------:R-:W-:Y:S01]  /*2eb0*/  IABS R72, R49 ;  /* 0x0000003100487213 */ /* 0x000fe20000000000 */
[----:B------:R-:W-:-:S02]  /*2ec0*/  @!P0 IMAD.IADD R70, R70, 0x1, -R3 ;  /* 0x0000000146468824 */ /* 0x000fc400078e0a03 */
[----:B------:R-:W-:Y:S01]  /*2ed0*/  IMAD.MOV R47, RZ, RZ, -R47 ;  /* 0x000000ffff2f7224 */ /* 0x000fe200078e0a2f */
[C---:B------:R-:W-:Y:S01]  /*2ee0*/  ISETP.GT.U32.AND P4, PT, R3.reuse, R66, PT ;  /* 0x000000420300720c */ /* 0x040fe20003f84070 */
[--C-:B------:R-:W-:Y:S01]  /*2ef0*/  @!P6 IMAD.IADD R64, R64, 0x1, -R3.reuse ;  /* 0x000000014040e824 */ /* 0x100fe200078e0a03 */
[----:B------:R-:W-:Y:S01]  /*2f00*/  ISETP.GT.U32.AND P0, PT, R3, R70, PT ;  /* 0x000000460300720c */ /* 0x000fe20003f04070 */
[----:B------:R-:W-:Y:S01]  /*2f10*/  IMAD.HI.U32 R43, R5, R72, RZ ;  /* 0x00000048052b7227 */ /* 0x000fe200078e00ff */
[----:B------:R-:W-:Y:S02]  /*2f20*/  ISETP.GE.AND P6, PT, R51, RZ, PT ;  /* 0x000000ff3300720c */ /* 0x000fe40003fc6270 */
[----:B------:R-:W-:Y:S01]  /*2f30*/  LOP3.LUT R51, R4, 0x16, RZ, 0xfc, !PT ;  /* 0x0000001604337812 */ /* 0x000fe200078efcff */
[----:B------:R-:W-:Y:S02]  /*2f40*/  @!P3 IMAD.IADD R74, R74, 0x1, -R3 ;  /* 0x000000014a4ab824 */ /* 0x000fe400078e0a03 */
[----:B------:R-:W-:Y:S01]  /*2f50*/  @!P5 IMAD.MOV R64, RZ, RZ, -R64 ;  /* 0x000000ffff40d224 */ /* 0x000fe200078e0a40 */
[----:B------:R-:W-:Y:S01]  /*2f60*/  IABS R78, R51 ;  /* 0x00000033004e7213 */ /* 0x000fe20000000000 */
[----:B------:R-:W-:Y:S01]  /*2f70*/  IMAD.MOV R43, RZ, RZ, -R43 ;  /* 0x000000ffff2b7224 */ /* 0x000fe200078e0a2b */
[----:B------:R-:W-:Y:S01]  /*2f80*/  ISETP.GT.U32.AND P5, PT, R3, R74, PT ;  /* 0x0000004a0300720c */ /* 0x000fe20003fa4070 */
[----:B------:R-:W-:-:S04]  /*2f90*/  IMAD.HI.U32 R45, R5, R80, RZ ;  /* 0x00000050052d7227 */ /* 0x000fc800078e00ff */
[C---:B------:R-:W-:Y:S02]  /*2fa0*/  IMAD R72, R3.reuse, R43, R72 ;  /* 0x0000002b03487224 */ /* 0x040fe400078e0248 */
[----:B------:R-:W-:Y:S02]  /*2fb0*/  IMAD R76, R3, R47, R76 ;  /* 0x0000002f034c7224 */ /* 0x000fe400078e024c */
[----:B------:R-:W-:Y:S02]  /*2fc0*/  IMAD.MOV R45, RZ, RZ, -R45 ;  /* 0x000000ffff2d7224 */ /* 0x000fe400078e0a2d */
[----:B------:R-:W-:-:S04]  /*2fd0*/  IMAD.HI.U32 R43, R5, R78, RZ ;  /* 0x0000004e052b7227 */ /* 0x000fc800078e00ff */
[--C-:B------:R-:W-:Y:S01]  /*2fe0*/  @!P4 IMAD.IADD R66, R66, 0x1, -R3.reuse ;  /* 0x000000014242c824 */ /* 0x100fe200078e0a03 */
[C---:B------:R-:W-:Y:S01]  /*2ff0*/  ISETP.GT.U32.AND P4, PT, R3.reuse, R72, PT ;  /* 0x000000480300720c */ /* 0x040fe20003f84070 */
[----:B------:R-:W-:Y:S01]  /*3000*/  @!P0 IMAD.IADD R70, R70, 0x1, -R3 ;  /* 0x0000000146468824 */ /* 0x000fe200078e0a03 */
[C---:B------:R-:W-:Y:S01]  /*3010*/  ISETP.GT.U32.AND P0, PT, R3.reuse, R76, PT ;  /* 0x0000004c0300720c */ /* 0x040fe20003f04070 */
[C---:B------:R-:W-:Y:S02]  /*3020*/  IMAD R80, R3.reuse, R45, R80 ;  /* 0x0000002d03507224 */ /* 0x040fe400078e0250 */
[----:B------:R-:W-:Y:S02]  /*3030*/  IMAD.MOV R43, RZ, RZ, -R43 ;  /* 0x000000ffff2b7224 */ /* 0x000fe400078e0a2b */
[----:B------:R-:W-:Y:S01]  /*3040*/  @!P5 IMAD.IADD R74, R74, 0x1, -R3 ;  /* 0x000000014a4ad824 */ /* 0x000fe200078e0a03 */
[C---:B------:R-:W-:Y:S01]  /*3050*/  ISETP.GT.U32.AND P5, PT, R3.reuse, R80, PT ;  /* 0x000000500300720c */ /* 0x040fe20003fa4070 */
[----:B------:R-:W-:-:S02]  /*3060*/  IMAD R78, R3, R43, R78 ;  /* 0x0000002b034e7224 */ /* 0x000fc400078e024e */
[----:B------:R-:W-:-:S04]  /*3070*/  IMAD.HI.U32 R43, R5, R84, RZ ;  /* 0x00000054052b7227 */ /* 0x000fc800078e00ff */
[----:B------:R-:W-:Y:S02]  /*3080*/  IMAD.MOV R45, RZ, RZ, -R43 ;  /* 0x000000ffff2d7224 */ /* 0x000fe400078e0a2b */
[--C-:B------:R-:W-:Y:S01]  /*3090*/  @!P4 IMAD.IADD R72, R72, 0x1, -R3.reuse ;  /* 0x000000014848c824 */ /* 0x100fe200078e0a03 */
[----:B------:R-:W-:Y:S01]  /*30a0*/  ISETP.GE.AND P4, PT, R49, RZ, PT ;  /* 0x000000ff3100720c */ /* 0x000fe20003f86270 */
[--C-:B------:R-:W-:Y:S02]  /*30b0*/  @!P0 IMAD.IADD R76, R76, 0x1, -R3.reuse ;  /* 0x000000014c4c8824 */ /* 0x100fe400078e0a03 */
[C---:B------:R-:W-:Y:S01]  /*30c0*/  IMAD R84, R3.reuse, R45, R84 ;  /* 0x0000002d03547224 */ /* 0x040fe200078e0254 */
[C---:B------:R-:W-:Y:S01]  /*30d0*/  ISETP.GT.U32.AND P3, PT, R3.reuse, R72, PT ;  /* 0x000000480300720c */ /* 0x040fe20003f64070 */
[----:B------:R-:W-:Y:S01]  /*30e0*/  @!P5 IMAD.IADD R80, R80, 0x1, -R3 ;  /* 0x000000015050d824 */ /* 0x000fe200078e0a03 */
[----:B------:R-:W-:Y:S01]  /*30f0*/  ISETP.GT.U32.AND P0, PT, R3, R76, PT ;  /* 0x0000004c0300720c */ /* 0x000fe20003f04070 */
[----:B------:R-:W-:Y:S01]  /*3100*/  IMAD.HI.U32 R47, R5, R82, RZ ;  /* 0x00000052052f7227 */ /* 0x000fe200078e00ff */
[----:B------:R-:W-:-:S03]  /*3110*/  ISETP.GT.U32.AND P5, PT, R3, R84, PT ;  /* 0x000000540300720c */ /* 0x000fc60003fa4070 */
[----:B------:R-:W-:-:S04]  /*3120*/  IMAD.HI.U32 R43, R5, R86, RZ ;  /* 0x00000056052b7227 */ /* 0x000fc800078e00ff */
[----:B------:R-:W-:Y:S02]  /*3130*/  IMAD.MOV R47, RZ, RZ, -R47 ;  /* 0x000000ffff2f7224 */ /* 0x000fe400078e0a2f */
[----:B------:R-:W-:Y:S02]  /*3140*/  IMAD.MOV R43, RZ, RZ, -R43 ;  /* 0x000000ffff2b7224 */ /* 0x000fe400078e0a2b */
[C---:B------:R-:W-:Y:S02]  /*3150*/  IMAD R82, R3.reuse, R47, R82 ;  /* 0x0000002f03527224 */ /* 0x040fe400078e0252 */
[C---:B------:R-:W-:Y:S02]  /*3160*/  IMAD R86, R3.reuse, R43, R86 ;  /* 0x0000002b03567224 */ /* 0x040fe400078e0256 */
[--C-:B------:R-:W-:Y:S01]  /*3170*/  @!P3 IMAD.IADD R72, R72, 0x1, -R3.reuse ;  /* 0x000000014848b824 */ /* 0x100fe200078e0a03 */
[C---:B------:R-:W-:Y:S01]  /*3180*/  ISETP.GT.U32.AND P3, PT, R3.reuse, R78, PT ;  /* 0x0000004e0300720c */ /* 0x040fe20003f64070 */
[--C-:B------:R-:W-:Y:S01]  /*3190*/  @!P0 IMAD.IADD R76, R76, 0x1, -R3.reuse ;  /* 0x000000014c4c8824 */ /* 0x100fe200078e0a03 */
[C---:B------:R-:W-:Y:S01]  /*31a0*/  ISETP.GT.U32.AND P0, PT, R3.reuse, R82, PT ;  /* 0x000000520300720c */ /* 0x040fe20003f04070 */
[----:B------:R-:W-:Y:S01]  /*31b0*/  @!P5 IMAD.IADD R84, R84, 0x1, -R3 ;  /* 0x000000015454d824 */ /* 0x000fe200078e0a03 */
[----:B------:R-:W-:Y:S01]  /*31c0*/  ISETP.GT.U32.AND P5, PT, R3, R86, PT ;  /* 0x000000560300720c */ /* 0x000fe20003fa4070 */
[----:B------:R-:W-:-:S04]  /*31d0*/  IMAD.HI.U32 R45, R5, R88, RZ ;  /* 0x00000058052d7227 */ /* 0x000fc800078e00ff */
[----:B------:R-:W-:Y:S02]  /*31e0*/  IMAD.MOV R45, RZ, RZ, -R45 ;  /* 0x000000ffff2d7224 */ /* 0x000fe400078e0a2d */
[----:B------:R-:W-:-:S04]  /*31f0*/  IMAD.HI.U32 R47, R5, R90, RZ ;  /* 0x0000005a052f7227 */ /* 0x000fc800078e00ff */
[----:B------:R-:W-:Y:S02]  /*3200*/  IMAD R88, R3, R45, R88 ;  /* 0x0000002d03587224 */ /* 0x000fe400078e0258 */
[--C-:B------:R-:W-:Y:S01]  /*3210*/  @!P3 IMAD.IADD R78, R78, 0x1, -R3.reuse ;  /* 0x000000014e4eb824 */ /* 0x100fe200078e0a03 */
[----:B------:R-:W-:Y:S01]  /*3220*/  ISETP.GE.AND P3, PT, R55, RZ, PT ;  /* 0x000000ff3700720c */ /* 0x000fe20003f66270 */
[--C-:B------:R-:W-:Y:S01]  /*3230*/  @!P0 IMAD.IADD R82, R82, 0x1, -R3.reuse ;  /* 0x0000000152528824 */ /* 0x100fe200078e0a03 */
[----:B------:R-:W-:Y:S01]  /*3240*/  ISETP.GE.AND P0, PT, R57, RZ, PT ;  /* 0x000000ff3900720c */ /* 0x000fe20003f06270 */
[----:B------:R-:W-:Y:S01]  /*3250*/  @!P5 IMAD.IADD R86, R86, 0x1, -R3 ;  /* 0x000000015656d824 */ /* 0x000fe200078e0a03 */
[C---:B------:R-:W-:Y:S01]  /*3260*/  LOP3.LUT R55, R4.reuse, 0x8, RZ, 0xfc, !PT ;  /* 0x0000000804377812 */ /* 0x040fe200078efcff */
[----:B------:R-:W-:Y:S01]  /*3270*/  @!P2 IMAD.MOV R66, RZ, RZ, -R66 ;  /* 0x000000ffff42a224 */ /* 0x000fe200078e0a42 */
[----:B------:R-:W-:Y:S01]  /*3280*/  LOP3.LUT R57, R4, 0x6, RZ, 0xfc, !PT ;  /* 0x0000000604397812 */ /* 0x000fe200078efcff */
[----:B------:R-:W-:Y:S01]  /*3290*/  @!P1 IMAD.MOV R68, RZ, RZ, -R68 ;  /* 0x000000ffff449224 */ /* 0x000fe200078e0a44 */
[----:B------:R-:W-:Y:S01]  /*32a0*/  ISETP.GT.U32.AND P5, PT, R3, R88, PT ;  /* 0x000000580300720c */ /* 0x000fe20003fa4070 */
[----:B------:R-:W-:Y:S01]  /*32b0*/  IMAD.MOV R47, RZ, RZ, -R47 ;  /* 0x000000ffff2f7224 */ /* 0x000fe200078e0a2f */
[----:B------:R-:W-:Y:S01]  /*32c0*/  IABS R92, R55 ;  /* 0x00000037005c7213 */ /* 0x000fe20000000000 */
[----:B------:R-:W-:Y:S01]  /*32d0*/  IMAD.HI.U32 R49, R5, R98, RZ ;  /* 0x0000006205317227 */ /* 0x000fe200078e00ff */
[----:B------:R-:W-:-:S02]  /*32e0*/  IABS R94, R57 ;  /* 0x00000039005e7213 */ /* 0x000fc40000000000 */
[----:B------:R-:W-:Y:S01]  /*32f0*/  ISETP.GT.U32.AND P2, PT, R3, R78, PT ;  /* 0x0000004e0300720c */ /* 0x000fe20003f44070 */
[----:B------:R-:W-:Y:S01]  /*3300*/  IMAD.HI.U32 R43, R5, R92, RZ ;  /* 0x0000005c052b7227 */ /* 0x000fe200078e00ff */
[----:B------:R-:W-:-:S03]  /*3310*/  ISETP.GT.U32.AND P1, PT, R3, R80, PT ;  /* 0x000000500300720c */ /* 0x000fc60003f24070 */
[----:B------:R-:W-:-:S04]  /*3320*/  IMAD.HI.U32 R45, R5, R94, RZ ;  /* 0x0000005e052d7227 */ /* 0x000fc800078e00ff */
[C---:B------:R-:W-:Y:S02]  /*3330*/  IMAD R90, R3.reuse, R47, R90 ;  /* 0x0000002f035a7224 */ /* 0x040fe400078e025a */
[----:B------:R-:W-:Y:S02]  /*3340*/  IMAD.MOV R43, RZ, RZ, -R43 ;  /* 0x000000ffff2b7224 */ /* 0x000fe400078e0a2b */
[----:B------:R-:W-:Y:S02]  /*3350*/  IMAD.MOV R45, RZ, RZ, -R45 ;  /* 0x000000ffff2d7224 */ /* 0x000fe400078e0a2d */
[----:B------:R-:W-:Y:S01]  /*3360*/  @!P5 IMAD.IADD R88, R88, 0x1, -R3 ;  /* 0x000000015858d824 */ /* 0x000fe200078e0a03 */
[----:B------:R-:W-:Y:S01]  /*3370*/  ISETP.GT.U32.AND P5, PT, R3, R82, PT ;  /* 0x000000520300720c */ /* 0x000fe20003fa4070 */
[----:B------:R-:W-:-:S04]  /*3380*/  IMAD.HI.U32 R47, R5, R96, RZ ;  /* 0x00000060052f7227 */ /* 0x000fc800078e00ff */
[----:B------:R-:W-:-:S04]  /*3390*/  IMAD.HI.U32 R5, R5, R100, RZ ;  /* 0x0000006405057227 */ /* 0x000fc800078e00ff */
[C---:B------:R-:W-:Y:S02]  /*33a0*/  IMAD R92, R3.reuse, R43, R92 ;  /* 0x0000002b035c7224 */ /* 0x040fe400078e025c */
[C---:B------:R-:W-:Y:S02]  /*33b0*/  IMAD R94, R3.reuse, R45, R94 ;  /* 0x0000002d035e7224 */ /* 0x040fe400078e025e */
[----:B------:R-:W-:Y:S01]  /*33c0*/  @!P4 IMAD.MOV R72, RZ, RZ, -R72 ;  /* 0x000000ffff48c224 */ /* 0x000fe200078e0a48 */
[C---:B------:R-:W-:Y:S01]  /*33d0*/  ISETP.GT.U32.AND P4, PT, R3.reuse, R84, PT ;  /* 0x000000540300720c */ /* 0x040fe20003f84070 */
[----:B------:R-:W-:Y:S02]  /*33e0*/  IMAD.MOV R5, RZ, RZ, -R5 ;  /* 0x000000ffff057224 */ /* 0x000fe400078e0a05 */
[----:B------:R-:W-:Y:S01]  /*33f0*/  @!P0 IMAD.MOV R76, RZ, RZ, -R76 ;  /* 0x000000ffff4c8224 */ /* 0x000fe200078e0a4c */
[C---:B------:R-:W-:Y:S01]  /*3400*/  ISETP.GT.U32.AND P0, PT, R3.reuse, R90, PT ;  /* 0x0000005a0300720c */ /* 0x040fe20003f04070 */
[----:B------:R-:W-:Y:S01]  /*3410*/  @!P6 IMAD.MOV R70, RZ, RZ, -R70 ;  /* 0x000000ffff46e224 */ /* 0x000fe200078e0a46 */
[C---:B------:R-:W-:Y:S01]  /*3420*/  ISETP.GT.U32.AND P6, PT, R3.reuse, R88, PT ;  /* 0x000000580300720c */ /* 0x040fe20003fc4070 */
[----:B------:R-:W-:Y:S01]  /*3430*/  @!P3 IMAD.MOV R74, RZ, RZ, -R74 ;  /* 0x000000ffff4ab224 */ /* 0x000fe200078e0a4a */
[C---:B------:R-:W-:Y:S01]  /*3440*/  ISETP.GT.U32.AND P3, PT, R3.reuse, R86, PT ;  /* 0x000000560300720c */ /* 0x040fe20003f64070 */
[--C-:B------:R-:W-:Y:S01]  /*3450*/  @!P2 IMAD.IADD R78, R78, 0x1, -R3.reuse ;  /* 0x000000014e4ea824 */ /* 0x100fe200078e0a03 */
[C---:B------:R-:W-:Y:S01]  /*3460*/  ISETP.GT.U32.AND P2, PT, R3.reuse, R92, PT ;  /* 0x0000005c0300720c */ /* 0x040fe20003f44070 */
[----:B------:R-:W-:Y:S01]  /*3470*/  @!P1 IMAD.IADD R80, R80, 0x1, -R3 ;  /* 0x0000000150509824 */ /* 0x000fe200078e0a03 */
[----:B------:R-:W-:Y:S01]  /*3480*/  ISETP.GT.U32.AND P1, PT, R3, R94, PT ;  /* 0x0000005e0300720c */ /* 0x000fe20003f24070 */
[----:B------:R-:W-:-:S02]  /*3490*/  IMAD.MOV R47, RZ, RZ, -R47 ;  /* 0x000000ffff2f7224 */ /* 0x000fc400078e0a2f */
[C---:B------:R-:W-:Y:S01]  /*34a0*/  IMAD R100, R3.reuse, R5, R100 ;  /* 0x0000000503647224 */ /* 0x040fe200078e0264 */
[----:B------:R-:W-:Y:S01]  /*34b0*/  SHF.R.S32.HI R5, RZ, 0x1f, R14 ;  /* 0x0000001fff057819 */ /* 0x000fe2000001140e */
[----:B------:R-:W-:Y:S02]  /*34c0*/  IMAD.MOV R49, RZ, RZ, -R49 ;  /* 0x000000ffff317224 */ /* 0x000fe400078e0a31 */
[----:B------:R-:W-:Y:S01]  /*34d0*/  IMAD R96, R3, R47, R96 ;  /* 0x0000002f03607224 */ /* 0x000fe200078e0260 */
[----:B------:R-:W-:Y:S01]  /*34e0*/  LEA.HI R14, R5, R14, RZ, 0x6 ;  /* 0x0000000e050e7211 */ /* 0x000fe200078f30ff */
[--C-:B------:R-:W-:Y:S01]  /*34f0*/  @!P5 IMAD.IADD R82, R82, 0x1, -R3.reuse ;  /* 0x000000015252d824 */ /* 0x100fe200078e0a03 */
[C---:B------:R-:W-:Y:S01]  /*3500*/  ISETP.GT.U32.AND P5, PT, R3.reuse, R100, PT ;  /* 0x000000640300720c */ /* 0x040fe20003fa4070 */
[C---:B------:R-:W-:Y:S01]  /*3510*/  IMAD R98, R3.reuse, R49, R98 ;  /* 0x0000003103627224 */ /* 0x040fe200078e0262 */
[----:B------:R-:W-:Y:S01]  /*3520*/  SHF.R.S32.HI R14, RZ, 0x6, R14 ;  /* 0x00000006ff0e7819 */ /* 0x000fe2000001140e */
[--C-:B------:R-:W-:Y:S01]  /*3530*/  @!P4 IMAD.IADD R84, R84, 0x1, -R3.reuse ;  /* 0x000000015454c824 */ /* 0x100fe200078e0a03 */
[----:B------:R-:W-:Y:S01]  /*3540*/  ISETP.GT.U32.AND P4, PT, R3, R96, PT ;  /* 0x000000600300720c */ /* 0x000fe20003f84070 */
[--C-:B------:R-:W-:Y:S01]  /*3550*/  @!P0 IMAD.IADD R90, R90, 0x1, -R3.reuse ;  /* 0x000000015a5a8824 */ /* 0x100fe200078e0a03 */
[----:B------:R-:W-:Y:S01]  /*3560*/  ISETP.GE.AND P0, PT, R59, RZ, PT ;  /* 0x000000ff3b00720c */ /* 0x000fe20003f06270 */
[--C-:B------:R-:W-:Y:S01]  /*3570*/  @!P3 IMAD.IADD R86, R86, 0x1, -R3.reuse ;  /* 0x000000015656b824 */ /* 0x100fe200078e0a03 */
[----:B------:R-:W-:Y:S01]  /*3580*/  ISETP.GE.AND P3, PT, R51, RZ, PT ;  /* 0x000000ff3300720c */ /* 0x000fe20003f66270 */
[--C-:B------:R-:W-:Y:S01]  /*3590*/  @!P6 IMAD.IADD R88, R88, 0x1, -R3.reuse ;  /* 0x000000015858e824 */ /* 0x100fe200078e0a03 */
[----:B------:R-:W-:Y:S01]  /*35a0*/  ISETP.GT.U32.AND P6, PT, R3, R98, PT ;  /* 0x000000620300720c */ /* 0x000fe20003fc4070 */
[--C-:B------:R-:W-:Y:S01]  /*35b0*/  @!P2 IMAD.IADD R92, R92, 0x1, -R3.reuse ;  /* 0x000000015c5ca824 */ /* 0x100fe200078e0a03 */
[----:B------:R-:W-:Y:S01]  /*35c0*/  ISETP.GE.AND P2, PT, R61, RZ, PT ;  /* 0x000000ff3d00720c */ /* 0x000fe20003f46270 */
[--C-:B------:R-:W-:Y:S01]  /*35d0*/  @!P1 IMAD.IADD R94, R94, 0x1, -R3.reuse ;  /* 0x000000015e5e9824 */ /* 0x100fe200078e0a03 */
[----:B------:R-:W-:Y:S01]  /*35e0*/  ISETP.GE.AND P1, PT, R63, RZ, PT ;  /* 0x000000ff3f00720c */ /* 0x000fe20003f26270 */
[--C-:B------:R-:W-:Y:S01]  /*35f0*/  @!P5 IMAD.IADD R100, R100, 0x1, -R3.reuse ;  /* 0x000000016464d824 */ /* 0x100fe200078e0a03 */
[----:B------:R-:W-:Y:S01]  /*3600*/  ISETP.GE.AND P5, PT, R65, RZ, PT ;  /* 0x000000ff4100720c */ /* 0x000fe20003fa6270 */
[--C-:B------:R-:W-:Y:S01]  /*3610*/  @!P4 IMAD.IADD R96, R96, 0x1, -R3.reuse ;  /* 0x000000016060c824 */ /* 0x100fe200078e0a03 */
[----:B------:R-:W-:Y:S01]  /*3620*/  ISETP.GE.AND P4, PT, R67, RZ, PT ;  /* 0x000000ff4300720c */ /* 0x000fe20003f86270 */
[----:B------:R-:W-:Y:S01]  /*3630*/  @!P0 IMAD.MOV R80, RZ, RZ, -R80 ;  /* 0x000000ffff508224 */ /* 0x000fe200078e0a50 */
[C---:B------:R-:W-:Y:S01]  /*3640*/  ISETP.GT.U32.AND P0, PT, R3.reuse, R92, PT ;  /* 0x0000005c0300720c */ /* 0x040fe20003f04070 */
[----:B------:R-:W-:Y:S01]  /*3650*/  @!P3 IMAD.MOV R78, RZ, RZ, -R78 ;  /* 0x000000ffff4eb224 */ /* 0x000fe200078e0a4e */
[C---:B------:R-:W-:Y:S01]  /*3660*/  ISETP.GT.U32.AND P3, PT, R3.reuse, R90, PT ;  /* 0x0000005a0300720c */ /* 0x040fe20003f64070 */
[--C-:B------:R-:W-:Y:S01]  /*3670*/  @!P6 IMAD.IADD R98, R98, 0x1, -R3.reuse ;  /* 0x000000016262e824 */ /* 0x100fe200078e0a03 */
[C---:B------:R-:W-:Y:S01]  /*3680*/  ISETP.GT.U32.AND P6, PT, R3.reuse, R96, PT ;  /* 0x000000600300720c */ /* 0x040fe20003fc4070 */
[----:B------:R-:W-:Y:S01]  /*3690*/  @!P2 IMAD.MOV R82, RZ, RZ, -R82 ;  /* 0x000000ffff52a224 */ /* 0x000fe200078e0a52 */
[C---:B------:R-:W-:Y:S01]  /*36a0*/  ISETP.GT.U32.AND P2, PT, R3.reuse, R94, PT ;  /* 0x0000005e0300720c */ /* 0x040fe20003f44070 */
[----:B------:R-:W-:Y:S01]  /*36b0*/  @!P1 IMAD.MOV R84, RZ, RZ, -R84 ;  /* 0x000000ffff549224 */ /* 0x000fe200078e0a54 */
[C---:B------:R-:W-:Y:S01]  /*36c0*/  ISETP.GT.U32.AND P1, PT, R3.reuse, R100, PT ;  /* 0x000000640300720c */ /* 0x040fe20003f24070 */
[----:B------:R-:W-:Y:S01]  /*36d0*/  @!P5 IMAD.MOV R86, RZ, RZ, -R86 ;  /* 0x000000ffff56d224 */ /* 0x000fe200078e0a56 */
[----:B------:R-:W-:Y:S01]  /*36e0*/  ISETP.GT.U32.AND P5, PT, R3, R98, PT ;  /* 0x000000620300720c */ /* 0x000fe20003fa4070 */
[----:B------:R-:W-:Y:S01]  /*36f0*/  @!P4 IMAD.MOV R88, RZ, RZ, -R88 ;  /* 0x000000ffff58c224 */ /* 0x000fe200078e0a58 */
[----:B------:R-:W-:Y:S01]  /*3700*/  ISETP.GE.AND P4, PT, R4, RZ, PT ;  /* 0x000000ff0400720c */ /* 0x000fe20003f86270 */
        /* <DEDUP_REMOVED lines=10> */
[----:B------:R-:W-:Y:S01]  /*37b0*/  @!P5 IMAD.IADD R98, R98, 0x1, -R3 ;  /* 0x000000016262d824 */ /* 0x000fe200078e0a03 */
[----:B------:R-:W-:Y:S01]  /*37c0*/  ISETP.NE.AND P5, PT, R53, RZ, PT ;  /* 0x000000ff3500720c */ /* 0x000fe20003fa5270 */
[----:B------:R-:W-:Y:S01]  /*37d0*/  @!P4 IMAD.MOV R100, RZ, RZ, -R100 ;  /* 0x000000ffff64c224 */ /* 0x000fe200078e0a64 */
[----:B------:R-:W-:Y:S01]  /*37e0*/  LOP3.LUT R3, RZ, R53, RZ, 0x33, !PT ;  /* 0x00000035ff037212 */ /* 0x000fe200078e33ff */
[----:B------:R-:W-:Y:S01]  /*37f0*/  @!P0 IMAD.MOV R92, RZ, RZ, -R92 ;  /* 0x000000ffff5c8224 */ /* 0x000fe200078e0a5c */
[C---:B------:R-:W-:Y:S01]  /*3800*/  LEA R4, P0, R2.reuse, UR6, 0x1 ;  /* 0x0000000602047c11 */ /* 0x040fe2000f8008ff */
[----:B------:R-:W-:Y:S01]  /*3810*/  @!P3 IMAD.MOV R90, RZ, RZ, -R90 ;  /* 0x000000ffff5ab224 */ /* 0x000fe200078e0a5a */
[C---:B------:R-:W-:Y:S01]  /*3820*/  SEL R9, R3.reuse, R9, !P5 ;  /* 0x0000000903097207 */ /* 0x040fe20006800000 */
[----:B------:R-:W-:Y:S01]  /*3830*/  @!P6 IMAD.MOV R98, RZ, RZ, -R98 ;  /* 0x000000ffff62e224 */ /* 0x000fe200078e0a62 */
[C---:B------:R-:W-:Y:S01]  /*3840*/  SEL R6, R3.reuse, R6, !P5 ;  /* 0x0000000603067207 */ /* 0x040fe20006800000 */
[----:B------:R-:W-:Y:S01]  /*3850*/  @!P2 IMAD.MOV R94, RZ, RZ, -R94 ;  /* 0x000000ffff5ea224 */ /* 0x000fe200078e0a5e */
[C---:B------:R-:W-:Y:S01]  /*3860*/  SEL R7, R3.reuse, R7, !P5 ;  /* 0x0000000703077207 */ /* 0x040fe20006800000 */
[----:B------:R-:W-:Y:S01]  /*3870*/  @!P1 IMAD.MOV R96, RZ, RZ, -R96 ;  /* 0x000000ffff609224 */ /* 0x000fe200078e0a60 */
[----:B------:R-:W-:Y:S01]  /*3880*/  SEL R8, R3, R8, !P5 ;  /* 0x0000000803087207 */ /* 0x000fe20006800000 */
[----:B------:R-:W-:Y:S01]  /*3890*/  IMAD R9, R9, UR4, RZ ;  /* 0x0000000409097c24 */ /* 0x000fe2000f8e02ff */
[----:B------:R-:W-:Y:S01]  /*38a0*/  LEA.HI.X.SX32 R2, R2, UR7, 0x1, P0 ;  /* 0x0000000702027c11 */ /* 0x000fe200080f0eff */
[----:B------:R-:W-:Y:S01]  /*38b0*/  ULDC.64 UR6, c[0x0][0x218] ;  /* 0x0000860000067ab9 */ /* 0x000fe20000000a00 */
[C---:B------:R-:W-:Y:S01]  /*38c0*/  SEL R10, R3.reuse, R10, !P5 ;  /* 0x0000000a030a7207 */ /* 0x040fe20006800000 */
[----:B------:R0:W-:Y:S01]  /*38d0*/  STL [R1+0x7c], R4 ;  /* 0x00007c0401007387 */ /* 0x0001e20000100800 */
[C---:B------:R-:W-:Y:S01]  /*38e0*/  SEL R11, R3.reuse, R11, !P5 ;  /* 0x0000000b030b7207 */ /* 0x040fe20006800000 */
[----:B------:R-:W-:Y:S01]  /*38f0*/  IMAD R6, R6, UR4, RZ ;  /* 0x0000000406067c24 */ /* 0x000fe2000f8e02ff */
[----:B------:R-:W-:Y:S01]  /*3900*/  SEL R12, R3, R12, !P5 ;  /* 0x0000000c030c7207 */ /* 0x000fe20006800000 */
[----:B------:R-:W-:Y:S01]  /*3910*/  IMAD R7, R7, UR4, RZ ;  /* 0x0000000407077c24 */ /* 0x000fe2000f8e02ff */
[C---:B------:R-:W-:Y:S01]  /*3920*/  SEL R13, R3.reuse, R13, !P5 ;  /* 0x0000000d030d7207 */ /* 0x040fe20006800000 */
[----:B------:R-:W-:Y:S01]  /*3930*/  IMAD R8, R8, UR4, RZ ;  /* 0x0000000408087c24 */ /* 0x000fe2000f8e02ff */
        /* <DEDUP_REMOVED lines=110> */
[----:B------:R-:W-:Y:S01]  /*4020*/  SEL R3, R3, R100, !P5 ;  /* 0x0000006403037207 */ /* 0x000fe20006800000 */
[----:B------:R-:W-:Y:S01]  /*4030*/  IMAD R90, R90, UR4, RZ ;  /* 0x000000045a5a7c24 */ /* 0x000fe2000f8e02ff */
[----:B0-----:R-:W-:Y:S01]  /*4040*/  LEA R4, P6, R9, UR6, 0x1 ;  /* 0x0000000609047c11 */ /* 0x001fe2000f8c08ff */
[----:B------:R-:W-:Y:S01]  /*4050*/  IMAD R92, R92, UR4, RZ ;  /* 0x000000045c5c7c24 */ /* 0x000fe2000f8e02ff */
[----:B-1----:R-:W-:Y:S01]  /*4060*/  LEA R2, P5, R6, UR6, 0x1 ;  /* 0x0000000606027c11 */ /* 0x002fe2000f8a08ff */
[----:B------:R-:W-:Y:S01]  /*4070*/  IMAD R248, R3, UR4, RZ ;  /* 0x0000000403f87c24 */ /* 0x000fe2000f8e02ff */
[----:B------:R-:W-:Y:S01]  /*4080*/  LEA R3, P3, R7, UR6, 0x1 ;  /* 0x0000000607037c11 */ /* 0x000fe2000f8608ff */
[----:B------:R0:W-:Y:S01]  /*4090*/  STL [R1+0x18], R4 ;  /* 0x0000180401007387 */ /* 0x0001e20000100800 */
[----:B------:R-:W-:Y:S01]  /*40a0*/  LEA.HI.X.SX32 R152, R9, UR7, 0x1, P6 ;  /* 0x0000000709987c11 */ /* 0x000fe2000b0f0eff */
[----:B------:R-:W-:Y:S01]  /*40b0*/  IMAD R94, R94, UR4, RZ ;  /* 0x000000045e5e7c24 */ /* 0x000fe2000f8e02ff */
[----:B------:R-:W-:Y:S01]  /*40c0*/  LEA.HI.X.SX32 R9, R6, UR7, 0x1, P5 ;  /* 0x0000000706097c11 */ /* 0x000fe2000a8f0eff */
[----:B------:R1:W-:Y:S01]  /*40d0*/  STL [R1+0x10], R2 ;  /* 0x0000100201007387 */ /* 0x0003e20000100800 */
[C---:B------:R-:W-:Y:S01]  /*40e0*/  LEA R5, P6, R13.reuse, UR6, 0x1 ;  /* 0x000000060d057c11 */ /* 0x040fe2000f8c08ff */
[----:B------:R-:W-:Y:S01]  /*40f0*/  IMAD R96, R96, UR4, RZ ;  /* 0x0000000460607c24 */ /* 0x000fe2000f8e02ff */
[----:B------:R-:W-:Y:S01]  /*4100*/  LEA R6, P5, R16, UR6, 0x1 ;  /* 0x0000000610067c11 */ /* 0x000fe2000f8a08ff */
[----:B------:R2:W-:Y:S01]  /*4110*/  STL [R1+0x8], R3 ;  /* 0x0000080301007387 */ /* 0x0005e20000100800 */
[----:B------:R-:W-:Y:S01]  /*4120*/  LEA.HI.X.SX32 R13, R13, UR7, 0x1, P6 ;  /* 0x000000070d0d7c11 */ /* 0x000fe2000b0f0eff */
[----:B------:R-:W-:Y:S01]  /*4130*/  IMAD R98, R98, UR4, RZ ;  /* 0x0000000462627c24 */ /* 0x000fe2000f8e02ff */
[----:B0-----:R-:W-:Y:S01]  /*4140*/  LEA R4, P2, R8, UR6, 0x1 ;  /* 0x0000000608047c11 */ /* 0x001fe2000f8408ff */
[----:B------:R-:W-:Y:S01]  /*4150*/  UMOV UR4, URZ ;  /* 0x0000003f00047c82 */ /* 0x000fe20008000000 */
[----:B------:R-:W-:-:S02]  /*4160*/  LEA.HI.X.SX32 R16, R16, UR7, 0x1, P5 ;  /* 0x0000000710107c11 */ /* 0x000fc4000a8f0eff */
[----:B------:R-:W-:Y:S02]  /*4170*/  CS2R R100, SRZ ;  /* 0x0000000000647805 */ /* 0x000fe4000001ff00 */
[----:B-1----:R-:W-:Y:S01]  /*4180*/  LEA R2, P1, R10, UR6, 0x1 ;  /* 0x000000060a027c11 */ /* 0x002fe2000f8208ff */
[----:B------:R0:W-:Y:S01]  /*4190*/  STL [R1], R4 ;  /* 0x0000000401007387 */ /* 0x0001e20000100800 */
[----:B--2---:R-:W-:-:S03]  /*41a0*/  LEA R3, P0, R11, UR6, 0x1 ;  /* 0x000000060b037c11 */ /* 0x004fc6000f8008ff */
[----:B------:R1:W-:Y:S01]  /*41b0*/  STL [R1+0x1c], R152 ;  /* 0x00001c9801007387 */ /* 0x0003e20000100800 */
[----:B------:R-:W-:Y:S02]  /*41c0*/  LEA.HI.X.SX32 R10, R10, UR7, 0x1, P1 ;  /* 0x000000070a0a7c11 */ /* 0x000fe400088f0eff */
[----:B------:R-:W-:Y:S01]  /*41d0*/  LEA.HI.X.SX32 R11, R11, UR7, 0x1, P0 ;  /* 0x000000070b0b7c11 */ /* 0x000fe200080f0eff */
[----:B------:R2:W-:Y:S01]  /*41e0*/  STL [R1+0x14], R9 ;  /* 0x0000140901007387 */ /* 0x0005e20000100800 */
[C---:B0-----:R-:W-:Y:S02]  /*41f0*/  LEA R4, P4, R12.reuse, UR6, 0x1 ;  /* 0x000000060c047c11 */ /* 0x041fe4000f8808ff */
[----:B-1----:R-:W-:Y:S02]  /*4200*/  LEA.HI.X.SX32 R152, R7, UR7, 0x1, P3 ;  /* 0x0000000707987c11 */ /* 0x002fe400098f0eff */
[----:B------:R-:W-:Y:S02]  /*4210*/  LEA.HI.X.SX32 R12, R12, UR7, 0x1, P4 ;  /* 0x000000070c0c7c11 */ /* 0x000fe4000a0f0eff */
[----:B--2---:R-:W-:Y:S01]  /*4220*/  LEA.HI.X.SX32 R9, R8, UR7, 0x1, P2 ;  /* 0x0000000708097c11 */ /* 0x004fe200090f0eff */
[----:B------:R0:W-:Y:S01]  /*4230*/  STL [R1+0xc], R152 ;  /* 0x00000c9801007387 */ /* 0x0001e20000100800 */
[----:B------:R-:W-:-:S02]  /*4240*/  LEA R7, P3, R17, UR6, 0x1 ;  /* 0x0000000611077c11 */ /* 0x000fc4000f8608ff */
[----:B------:R-:W-:Y:S01]  /*4250*/  LEA R8, P2, R18, UR6, 0x1 ;  /* 0x0000000612087c11 */ /* 0x000fe2000f8408ff */
[----:B------:R1:W-:Y:S04]  /*4260*/  STL [R1+0x20], R9 ;  /* 0x0000200901007387 */ /* 0x0003e80000100800 */
[----:B------:R2:W-:Y:S01]  /*4270*/  STL [R1+0x24], R10 ;  /* 0x0000240a01007387 */ /* 0x0005e20000100800 */
[----:B0-----:R-:W-:-:S03]  /*4280*/  LEA.HI.X.SX32 R152, R17, UR7, 0x1, P3 ;  /* 0x0000000711987c11 */ /* 0x001fc600098f0eff */
[----:B------:R0:W-:Y:S01]  /*4290*/  STL [R1+0x28], R11 ;  /* 0x0000280b01007387 */ /* 0x0001e20000100800 */
[----:B------:R-:W-:Y:S02]  /*42a0*/  LEA R17, P3, R24, UR6, 0x1 ;  /* 0x0000000618117c11 */ /* 0x000fe4000f8608ff */
[----:B-1----:R-:W-:Y:S01]  /*42b0*/  LEA R9, P1, R19, UR6, 0x1 ;  /* 0x0000000613097c11 */ /* 0x002fe2000f8208ff */
[----:B------:R1:W-:Y:S01]  /*42c0*/  STL [R1+0x2c], R12 ;  /* 0x00002c0c01007387 */ /* 0x0003e20000100800 */
[----:B--2---:R-:W-:-:S03]  /*42d0*/  LEA R10, P0, R20, UR6, 0x1 ;  /* 0x00000006140a7c11 */ /* 0x004fc6000f8008ff */
[----:B------:R2:W-:Y:S01]  /*42e0*/  STL [R1+0x30], R13 ;  /* 0x0000300d01007387 */ /* 0x0005e20000100800 */
[----:B0-----:R-:W-:-:S03]  /*42f0*/  LEA R11, P4, R21, UR6, 0x1 ;  /* 0x00000006150b7c11 */ /* 0x001fc6000f8808ff */
[----:B------:R0:W-:Y:S01]  /*4300*/  STL [R1+0x34], R16 ;  /* 0x0000341001007387 */ /* 0x0001e20000100800 */
[----:B-1----:R-:W-:-:S03]  /*4310*/  LEA R12, P6, R22, UR6, 0x1 ;  /* 0x00000006160c7c11 */ /* 0x002fc6000f8c08ff */
[----:B------:R-:W-:Y:S01]  /*4320*/  STL [R1+0x38], R152 ;  /* 0x0000389801007387 */ /* 0x000fe20000100800 */
[----:B--2---:R-:W-:-:S03]  /*4330*/  LEA R13, P5, R23, UR6, 0x1 ;  /* 0x00000006170d7c11 */ /* 0x004fc6000f8a08ff */
[----:B------:R1:W-:Y:S01]  /*4340*/  STL [R1+0x4], R17 ;  /* 0x0000041101007387 */ /* 0x0003e20000100800 */
[----:B0-----:R-:W-:Y:S02]  /*4350*/  LEA.HI.X.SX32 R16, R18, UR7, 0x1, P2 ;  /* 0x0000000712107c11 */ /* 0x001fe400090f0eff */
[----:B------:R-:W-:-:S03]  /*4360*/  LEA R18, P2, R25, UR6, 0x1 ;  /* 0x0000000619127c11 */ /* 0x000fc6000f8408ff */
[----:B------:R0:W-:Y:S01]  /*4370*/  STL [R1+0x3c], R16 ;  /* 0x00003c1001007387 */ /* 0x0001e20000100800 */
[----:B-1----:R-:W-:-:S03]  /*4380*/  LEA.HI.X.SX32 R17, R19, UR7, 0x1, P1 ;  /* 0x0000000713117c11 */ /* 0x002fc600088f0eff */
[----:B------:R1:W-:Y:S04]  /*4390*/  STL [R1+0x118], R18 ;  /* 0x0001181201007387 */ /* 0x0003e80000100800 */
[----:B------:R2:W-:Y:S01]  /*43a0*/  STL [R1+0x40], R17 ;  /* 0x0000401101007387 */ /* 0x0005e20000100800 */
[----:B0-----:R-:W-:Y:S02]  /*43b0*/  LEA R16, P1, R26, UR6, 0x1 ;  /* 0x000000061a107c11 */ /* 0x001fe4000f8208ff */
[----:B-1----:R-:W-:-:S03]  /*43c0*/  LEA.HI.X.SX32 R18, R20, UR7, 0x1, P0 ;  /* 0x0000000714127c11 */ /* 0x002fc600080f0eff */
[----:B------:R0:W-:Y:S01]  /*43d0*/  STL [R1+0x11c], R16 ;  /* 0x00011c1001007387 */ /* 0x0001e20000100800 */
[----:B--2---:R-:W-:-:S03]  /*43e0*/  LEA R17, P0, R27, UR6, 0x1 ;  /* 0x000000061b117c11 */ /* 0x004fc6000f8008ff */
[----:B------:R1:W-:Y:S04]  /*43f0*/  STL [R1+0x44], R18 ;  /* 0x0000441201007387 */ /* 0x0003e80000100800 */
[----:B------:R2:W-:Y:S01]  /*4400*/  STL [R1+0x120], R17 ;  /* 0x0001201101007387 */ /* 0x0005e20000100800 */
[----:B0-----:R-:W-:Y:S02]  /*4410*/  LEA.HI.X.SX32 R16, R21, UR7, 0x1, P4 ;  /* 0x0000000715107c11 */ /* 0x001fe4000a0f0eff */
[----:B-1----:R-:W-:-:S03]  /*4420*/  LEA R18, P4, R28, UR6, 0x1 ;  /* 0x000000061c127c11 */ /* 0x002fc6000f8808ff */
[----:B------:R0:W-:Y:S01]  /*4430*/  STL [R1+0x48], R16 ;  /* 0x0000481001007387 */ /* 0x0001e20000100800 */
[----:B--2---:R-:W-:-:S03]  /*4440*/  LEA.HI.X.SX32 R17, R22, UR7, 0x1, P6 ;  /* 0x0000000716117c11 */ /* 0x004fc6000b0f0eff */
        /* <DEDUP_REMOVED lines=12> */
[----:B------:R1:W-:Y:S01]  /*4510*/  STL [R1+0x130], R18 ;  /* 0x0001301201007387 */ /* 0x0003e20000100800 */
[----:B------:R-:W-:-:S03]  /*4520*/  CS2R R24, SRZ ;  /* 0x0000000000187805 */ /* 0x000fc6000001ff00 */
        /* <DEDUP_REMOVED lines=8> */
[----:B------:R-:W-:Y:S02]  /*45b0*/  CS2R R26, SRZ ;  /* 0x00000000001a7805 */ /* 0x000fe4000001ff00 */
[----:B-1----:R-:W-:Y:S01]  /*45c0*/  LEA R18, P0, R34, UR6, 0x1 ;  /* 0x0000000622127c11 */ /* 0x002fe2000f8008ff */
[----:B------:R0:W-:Y:S01]  /*45d0*/  STL [R1+0x60], R16 ;  /* 0x0000601001007387 */ /* 0x0001e20000100800 */
[----:B--2---:R-:W-:-:S03]  /*45e0*/  LEA.HI.X.SX32 R17, R28, UR7, 0x1, P4 ;  /* 0x000000071c117c11 */ /* 0x004fc6000a0f0eff */
[----:B------:R1:W-:Y:S04]  /*45f0*/  STL [R1+0x13c], R18 ;  /* 0x00013c1201007387 */ /* 0x0003e80000100800 */
[----:B------:R2:W-:Y:S01]  /*4600*/  STL [R1+0x64], R17 ;  /* 0x0000641101007387 */ /* 0x0005e20000100800 */
[----:B0-----:R-:W-:Y:S02]  /*4610*/  LEA R16, P4, R36, UR6, 0x1 ;  /* 0x0000000624107c11 */ /* 0x001fe4000f8808ff */
[----:B-1----:R-:W-:-:S03]  /*4620*/  LEA.HI.X.SX32 R18, R29, UR7, 0x1, P6 ;  /* 0x000000071d127c11 */ /* 0x002fc6000b0f0eff */
[----:B------:R0:W-:Y:S01]  /*4630*/  STL [R1+0x140], R16 ;  /* 0x0001401001007387 */ /* 0x0001e20000100800 */
[----:B------:R-:W-:Y:S02]  /*4640*/  CS2R R28, SRZ ;  /* 0x00000000001c7805 */ /* 0x000fe4000001ff00 */
[----:B--2---:R-:W-:Y:S01]  /*4650*/  LEA R17, P6, R35, UR6, 0x1 ;  /* 0x0000000623117c11 */ /* 0x004fe2000f8c08ff */
        /* <DEDUP_REMOVED lines=57> */
[----:B------:R-:W-:-:S02]  /*49f0*/  CS2R R42, SRZ ;  /* 0x00000000002a7805 */ /* 0x000fc4000001ff00 */
        /* <DEDUP_REMOVED lines=111> */
[----:B0-----:R-:W-:Y:S01]  /*50f0*/  LEA R16, P6, R248, UR6, 0x1 ;  /* 0x00000006f8107c11 */ /* 0x001fe2000f8c08ff */
[----:B------:R-:W-:Y:S01]  /*5100*/  UIADD3 UR6, UR8, 0x4000, URZ ;  /* 0x0000400008067890 */ /* 0x000fe2000fffe03f */
[----:B-1----:R-:W-:-:S03]  /*5110*/  LEA.HI.X.SX32 R18, R88, UR7, 0x1, P5 ;  /* 0x0000000758127c11 */ /* 0x002fc6000a8f0eff */
[----:B------:R0:W-:Y:S01]  /*5120*/  STL [R1+0x1d0], R16 ;  /* 0x0001d01001007387 */ /* 0x0001e20000100800 */
[----:B------:R-:W-:Y:S01]  /*5130*/  USHF.R.U32.HI UR14, URZ, 0x4, UR6 ;  /* 0x000000043f0e7899 */ /* 0x000fe20008011606 */
[----:B------:R-:W-:Y:S01]  /*5140*/  LEA.HI.X.SX32 R248, R248, UR7, 0x1, P6 ;  /* 0x00000007f8f87c11 */ /* 0x000fe2000b0f0eff */
[----:B------:R-:W-:Y:S01]  /*5150*/  UIADD3 UR6, UP0, UR12, 0x80, URZ ;  /* 0x000000800c067890 */ /* 0x000fe2000ff1e03f */
[----:B--2---:R-:W-:Y:S01]  /*5160*/  LEA.HI.X.SX32 R17, R90, UR7, 0x1, P3 ;  /* 0x000000075a117c11 */ /* 0x004fe200098f0eff */
[----:B------:R1:W-:Y:S01]  /*5170*/  STL [R1+0x100], R18 ;  /* 0x0001001201007387 */ /* 0x0003e20000100800 */
[----:B------:R-:W-:Y:S01]  /*5180*/  USGXT.U32 UR14, UR14, 0xe ;  /* 0x0000000e0e0e789a */ /* 0x000fe20008000000 */
[----:B------:R-:W-:Y:S02]  /*5190*/  CS2R R88, SRZ ;  /* 0x0000000000587805 */ /* 0x000fe4000001ff00 */
[----:B------:R-:W-:Y:S01]  /*51a0*/  CS2R R90, SRZ ;  /* 0x00000000005a7805 */ /* 0x000fe2000001ff00 */
[----:B------:R2:W-:Y:S01]  /*51b0*/  STL [R1+0x104], R17 ;  /* 0x0001041101007387 */ /* 0x0005e20000100800 */
[----:B0-----:R-:W-:-:S02]  /*51c0*/  LEA.HI.X.SX32 R16, R92, UR7, 0x1, P2 ;  /* 0x000000075c107c11 */ /* 0x001fc400090f0eff */
[----:B------:R-:W-:Y:S02]  /*51d0*/  CS2R R92, SRZ ;  /* 0x00000000005c7805 */ /* 0x000fe4000001ff00 */
[----:B-1----:R-:W-:Y:S01]  /*51e0*/  LEA.HI.X.SX32 R18, R94, UR7, 0x1, P1 ;  /* 0x000000075e127c11 */ /* 0x002fe200088f0eff */
[----:B------:R0:W-:Y:S01]  /*51f0*/  STL [R1+0x108], R16 ;  /* 0x0001081001007387 */ /* 0x0001e20000100800 */
[----:B------:R-:W-:Y:S02]  /*5200*/  CS2R R94, SRZ ;  /* 0x00000000005e7805 */ /* 0x000fe4000001ff00 */
[----:B--2---:R-:W-:Y:S01]  /*5210*/  LEA.HI.X.SX32 R17, R96, UR7, 0x1, P0 ;  /* 0x0000000760117c11 */ /* 0x004fe200080f0eff */
[----:B------:R1:W-:Y:S01]  /*5220*/  STL [R1+0x10c], R18 ;  /* 0x00010c1201007387 */ /* 0x0003e20000100800 */
[----:B------:R-:W-:-:S03]  /*5230*/  CS2R R96, SRZ ;  /* 0x0000000000607805 */ /* 0x000fc6000001ff00 */
[----:B------:R1:W-:Y:S01]  /*5240*/  STL [R1+0x110], R17 ;  /* 0x0001101101007387 */ /* 0x0003e20000100800 */
[----:B0-----:R-:W-:Y:S01]  /*5250*/  LEA.HI.X.SX32 R16, R98, UR7, 0x1, P4 ;  /* 0x0000000762107c11 */ /* 0x001fe2000a0f0eff */
[----:B------:R-:W-:Y:S01]  /*5260*/  UIADD3.X UR7, UR4, 0x40000040, URZ, UP0, !UPT ;  /* 0x4000004004077890 */ /* 0x000fe200087fe43f */
[----:B------:R-:W-:Y:S01]  /*5270*/  CS2R R98, SRZ ;  /* 0x0000000000627805 */ /* 0x000fe2000001ff00 */
[----:B------:R-:W-:Y:S02]  /*5280*/  UIADD3 UR9, UP0, UR14, 0x2, URZ ;  /* 0x000000020e097890 */ /* 0x000fe4000ff1e03f */
[----:B------:R1:W-:Y:S01]  /*5290*/  STL [R1+0x114], R16 ;  /* 0x0001141001007387 */ /* 0x0003e20000100800 */
[----:B------:R-:W-:Y:S01]  /*52a0*/  UMOV UR4, UR6 ;  /* 0x0000000600047c82 */ /* 0x000fe20008000000 */
[----:B------:R-:W-:Y:S02]  /*52b0*/  UIADD3.X UR10, UR5, 0x40000040, URZ, UP0, !UPT ;  /* 0x40000040050a7890 */ /* 0x000fe400087fe43f */
[----:B------:R1:W-:Y:S01]  /*52c0*/  STL [R1+0x1d4], R14 ;  /* 0x0001d40e01007387 */ /* 0x0003e20000100800 */
[----:B------:R-:W-:Y:S01]  /*52d0*/  UMOV UR5, UR7 ;  /* 0x0000000700057c82 */ /* 0x000fe20008000000 */
[----:B------:R-:W-:Y:S01]  /*52e0*/  UMOV UR6, UR9 ;  /* 0x0000000900067c82 */ /* 0x000fe20008000000 */
[----:B------:R-:W-:-:S02]  /*52f0*/  UIADD3.64 UR40, UR4, 0x80, URZ ;  /* 0x0000008004287897 */ /* 0x000fc4000fffe03f */
[----:B------:R-:W-:Y:S01]  /*5300*/  UMOV UR7, UR10 ;  /* 0x0000000a00077c82 */ /* 0x000fe20008000000 */
[----:B------:R-:W-:Y:S02]  /*5310*/  UIADD3.64 UR36, UR4, 0x100, URZ ;  /* 0x0000010004247897 */ /* 0x000fe4000fffe03f */
[----:B------:R-:W-:Y:S02]  /*5320*/  UIADD3.64 UR32, UR4, 0x180, URZ ;  /* 0x0000018004207897 */ /* 0x000fe4000fffe03f */
[----:B------:R-:W-:Y:S02]  /*5330*/  UIADD3.64 UR28, UR4, 0x200, URZ ;  /* 0x00000200041c7897 */ /* 0x000fe4000fffe03f */
[----:B------:R-:W-:Y:S02]  /*5340*/  UIADD3.64 UR24, UR4, 0x280, URZ ;  /* 0x0000028004187897 */ /* 0x000fe4000fffe03f */
[----:B------:R-:W-:Y:S02]  /*5350*/  UIADD3.64 UR20, UR4, 0x300, URZ ;  /* 0x0000030004147897 */ /* 0x000fe4000fffe03f */
[----:B------:R-:W-:-:S02]  /*5360*/  UIADD3.64 UR42, UR6, 0x2, URZ ;  /* 0x00000002062a7897 */ /* 0x000fc4000fffe03f */
[----:B-1----:R-:W-:-:S12]  /*5370*/  UIADD3.64 UR38, UR6, 0x4, URZ ;  /* 0x0000000406267897 */ /* 0x002fd8000fffe03f */
.L_x_1:
[----:B------:R-:W2:Y:S01]  /*5380*/  LDL.LU R16, [R1+0x78] ;  /* 0x0000780001107983 */ /* 0x000ea20000300800 */
[----:B------:R-:W0:Y:S03]  /*5390*/  LDC R14, c[0x0][0x238] ;  /* 0x00008e00ff0e7b82 */ /* 0x000e260000000800 */
[----:B------:R-:W3:Y:S01]  /*53a0*/  LDL.LU R15, [R1+0x7c] ;  /* 0x00007c00010f7983 */ /* 0x000ee20000300800 */
[C---:B------:R-:W-:Y:S02]  /*53b0*/  ISETP.GT.AND P0, PT, R250.reuse, 0x2, PT ;  /* 0x00000002fa00780c */ /* 0x040fe40003f04270 */
[----:B------:R-:W-:Y:S01]  /*53c0*/  PRMT R167, RZ, 0x7610, R167 ;  /* 0x00007610ffa77816 */ /* 0x000fe200000000a7 */
[----:B-----5:R1:W-:Y:S01]  /*53d0*/  STL [R1+0x1dc], R0 ;  /* 0x0001dc0001007387 */ /* 0x0203e20000100800 */
[----:B------:R-:W4:Y:S01]  /*53e0*/  LDC R17, c[0x0][0x238] ;  /* 0x00008e00ff117b82 */ /* 0x000f220000000800 */
[----:B------:R-:W-:-:S02]  /*53f0*/  ISETP.GT.AND P1, PT, R250, 0x3, PT ;  /* 0x00000003fa00780c */ /* 0x000fc40003f24270 */
[----:B------:R-:W-:Y:S01]  /*5400*/  ISETP.GT.AND P2, PT, R250, 0x4, PT ;  /* 0x00000004fa00780c */ /* 0x000fe20003f44270 */
[----:B------:R-:W3:Y:S04]  /*5410*/  LDL R222, [R1+0x4] ;  /* 0x0000040001de7983 */ /* 0x000ee80000100800 */
[----:B------:R-:W4:Y:S01]  /*5420*/  LDC R21, c[0x0][0x238] ;  /* 0x00008e00ff157b82 */ /* 0x000f220000000800 */
[----:B------:R-:W-:Y:S01]  /*5430*/  PRMT R157, RZ, 0x7610, R157 ;  /* 0x00007610ff9d7816 */ /* 0x000fe2000000009d */
[----:B------:R-:W3:Y:S01]  /*5440*/  LDL R186, [R1+0x54] ;  /* 0x0000540001ba7983 */ /* 0x000ee20000100800 */
[----:B------:R-:W-:-:S05]  /*5450*/  PRMT R202, RZ, 0x7610, R202 ;  /* 0x00007610ffca7816 */ /* 0x000fca00000000ca */
[----:B------:R-:W4:Y:S01]  /*5460*/  LDC R19, c[0x0][0x238] ;  /* 0x00008e00ff137b82 */ /* 0x000f220000000800 */
[----:B0-----:R-:W-:-:S07]  /*5470*/  IMAD.SHL.U32 R14, R14, 0x2, RZ ;  /* 0x000000020e0e7824 */ /* 0x001fce00078e00ff */
[----:B------:R-:W0:Y:S08]  /*5480*/  LDC R18, c[0x0][0x238] ;  /* 0x00008e00ff127b82 */ /* 0x000e300000000800 */
[----:B-1----:R-:W1:Y:S01]  /*5490*/  LDC R0, c[0x0][0x238] ;  /* 0x00008e00ff007b82 */ /* 0x002e620000000800 */
[----:B----4-:R-:W-:Y:S01]  /*54a0*/  IMAD R17, R17, 0x3, RZ ;  /* 0x0000000311117824 */ /* 0x010fe200078e02ff */
[----:B------:R-:W-:Y:S01]  /*54b0*/  PRMT R205, RZ, 0x7610, R205 ;  /* 0x00007610ffcd7816 */ /* 0x000fe200000000cd */
[----:B------:R-:W-:Y:S01]  /*54c0*/  IMAD R21, R21, 0x5, RZ ;  /* 0x0000000515157824 */ /* 0x000fe200078e02ff */
[----:B------:R-:W-:Y:S01]  /*54d0*/  PRMT R214, RZ, 0x7610, R214 ;  /* 0x00007610ffd67816 */ /* 0x000fe200000000d6 */
[----:B------:R-:W4:Y:S01]  /*54e0*/  LDL R219, [R1+0x4c] ;  /* 0x00004c0001db7983 */ /* 0x000f220000100800 */
[----:B------:R-:W-:Y:S01]  /*54f0*/  IMAD R19, R19, 0x6, RZ ;  /* 0x0000000613137824 */ /* 0x000fe200078e02ff */
[----:B------:R-:W-:Y:S01]  /*5500*/  PRMT R166, RZ, 0x7610, R166 ;  /* 0x00007610ffa67816 */ /* 0x000fe200000000a6 */
[----:B------:R-:W4:Y:S01]  /*5510*/  LDC R152, c[0x0][0x238] ;  /* 0x00008e00ff987b82 */ /* 0x000f220000000800 */
[----:B------:R-:W-:Y:S01]  /*5520*/  PRMT R22, RZ, 0x7610, R22 ;  /* 0x00007610ff167816 */ /* 0x000fe20000000016 */
[----:B------:R-:W4:Y:S01]  /*5530*/  LDL.LU R221, [R1+0x50] ;  /* 0x0000500001dd7983 */ /* 0x000f220000300800 */
[----:B0-----:R-:W-:Y:S01]  /*5540*/  IMAD R18, R18, 0x7, RZ ;  /* 0x0000000712127824 */ /* 0x001fe200078e02ff */
[----:B------:R-:W-:-:S04]  /*5550*/  PRMT R156, RZ, 0x7610, R156 ;  /* 0x00007610ff9c7816 */ /* 0x000fc8000000009c */
[----:B------:R-:W0:Y:S01]  /*5560*/  LDC R174, c[0x0][0x238] ;  /* 0x00008e00ffae7b82 */ /* 0x000e220000000800 */
[----:B------:R-:W-:Y:S01]  /*5570*/  PRMT R187, RZ, 0x7610, R187 ;  /* 0x00007610ffbb7816 */ /* 0x000fe200000000bb */
[----:B------:R-:W4:Y:S01]  /*5580*/  LDL.LU R245, [R1+0xe8] ;  /* 0x0000e80001f57983 */ /* 0x000f220000300800 */
[----:B-1----:R-:W-:Y:S01]  /*5590*/  IMAD.SHL.U32 R0, R0, 0x8, RZ ;  /* 0x0000000800007824 */ /* 0x002fe200078e00ff */
[----:B------:R-:W-:-:S04]  /*55a0*/  ISETP.GT.AND P3, PT, R250, 0x6, PT ;  /* 0x00000006fa00780c */ /* 0x000fc80003f64270 */
[----:B------:R-:W1:Y:S01]  /*55b0*/  LDC R175, c[0x0][0x238] ;  /* 0x00008e00ffaf7b82 */ /* 0x000e620000000800 */
[----:B------:R-:W-:Y:S01]  /*55c0*/  PRMT R194, RZ, 0x7610, R194 ;  /* 0x00007610ffc27816 */ /* 0x000fe200000000c2 */
[----:B------:R-:W4:Y:S01]  /*55d0*/  LDL.LU R244, [R1+0x1a0] ;  /* 0x0001a00001f47983 */ /* 0x000f220000300800 */
[----:B------:R-:W-:Y:S02]  /*55e0*/  PRMT R216, RZ, 0x7610, R216 ;  /* 0x00007610ffd87816 */ /* 0x000fe400000000d8 */
[----:B------:R-:W-:Y:S02]  /*55f0*/  ISETP.GT.AND P4, PT, R250, 0x9, PT ;  /* 0x00000009fa00780c */ /* 0x000fe40003f84270 */
[----:B------:R-:W-:Y:S01]  /*5600*/  PRMT R158, RZ, 0x7610, R158 ;  /* 0x00007610ff9e7816 */ /* 0x000fe2000000009e */
[----:B------:R-:W0:Y:S01]  /*5610*/  LDC R162, c[0x0][0x238] ;  /* 0x00008e00ffa27b82 */ /* 0x000e220000000800 */
[----:B------:R-:W-:Y:S02]  /*5620*/  PRMT R201, RZ, 0x7610, R201 ;  /* 0x00007610ffc97816 */ /* 0x000fe400000000c9 */
[----:B------:R-:W-:-:S02]  /*5630*/  PRMT R207, RZ, 0x7610, R207 ;  /* 0x00007610ffcf7816 */ /* 0x000fc400000000cf */
[----:B------:R-:W-:Y:S02]  /*5640*/  PRMT R178, RZ, 0x7610, R178 ;  /* 0x00007610ffb27816 */ /* 0x000fe400000000b2 */
[----:B------:R-:W-:Y:S01]  /*5650*/  PRMT R188, RZ, 0x7610, R188 ;  /* 0x00007610ffbc7816 */ /* 0x000fe200000000bc */
[----:B------:R-:W0:Y:S01]  /*5660*/  LDC R176, c[0x0][0x238] ;  /* 0x00008e00ffb07b82 */ /* 0x000e220000000800 */
[----:B--2---:R-:W-:-:S07]  /*5670*/  IMAD.MOV.U32 R183, RZ, RZ, R16 ;  /* 0x000000ffffb77224 */ /* 0x004fce00078e0010 */
[----:B------:R-:W2:Y:S01]  /*5680*/  LDC R16, c[0x0][0x238] ;  /* 0x00008e00ff107b82 */ /* 0x000ea20000000800 */
[----:B---3--:R-:W-:-:S04]  /*5690*/  IMAD.MOV.U32 R182, RZ, RZ, R15 ;  /* 0x000000ffffb67224 */ /* 0x008fc800078e000f */
[----:B------:R-:W-:-:S05]  /*56a0*/  IMAD.WIDE R14, R14, 0x2, R182 ;  /* 0x000000020e0e7825 */ /* 0x000fca00078e02b6 */
[----:B------:R3:W4:Y:S01]  /*56b0*/  @P0 LDG.E.U16 R167, desc[UR16][R14.64] ;  /* 0x000000100ea70981 */ /* 0x000722000c1e1500 */
[----:B------:R-:W-:Y:S01]  /*56c0*/  ISETP.GT.AND P0, PT, R250, 0x5, PT ;  /* 0x00000005fa00780c */ /* 0x000fe20003f04270 */
[----:B---3--:R-:W-:-:S04]  /*56d0*/  IMAD.WIDE R14, R17, 0x2, R182 ;  /* 0x00000002110e7825 */ /* 0x008fc800078e02b6 */
[----:B--2---:R-:W-:Y:S01]  /*56e0*/  IMAD.SHL.U32 R16, R16, 0x4, RZ ;  /* 0x0000000410107824 */ /* 0x004fe200078e00ff */
[----:B------:R2:W3:Y:S03]  /*56f0*/  @P1 LDG.E.U16 R157, desc[UR16][R14.64] ;  /* 0x000000100e9d1981 */ /* 0x0004e6000c1e1500 */
[----:B------:R-:W-:-:S04]  /*5700*/  IMAD.WIDE R16, R16, 0x2, R182 ;  /* 0x0000000210107825 */ /* 0x000fc800078e02b6 */
[--C-:B--2---:R-:W-:Y:S01]  /*5710*/  IMAD.WIDE R14, R21, 0x2, R182.reuse ;  /* 0x00000002150e7825 */ /* 0x104fe200078e02b6 */
[----:B------:R-:W-:Y:S01]  /*5720*/  ISETP.GT.AND P1, PT, R250, 0x7, PT ;  /* 0x00000007fa00780c */ /* 0x000fe20003f24270 */
[----:B------:R-:W2:Y:S01]  /*5730*/  @P2 LDG.E.U16 R205, desc[UR16][R16.64] ;  /* 0x0000001010cd2981 */ /* 0x000ea2000c1e1500 */
[----:B------:R-:W1:Y:S03]  /*5740*/  LDC R21, c[0x0][0x238] ;  /* 0x00008e00ff157b82 */ /* 0x000e660000000800 */
[----:B------:R0:W2:Y:S02]  /*5750*/  @P0 LDG.E.U16 R202, desc[UR16][R14.64] ;  /* 0x000000100eca0981 */ /* 0x0000a4000c1e1500 */
[----:B0-----:R-:W-:-:S03]  /*5760*/  IMAD.WIDE R14, R0, 0x2, R182 ;  /* 0x00000002000e7825 */ /* 0x001fc600078e02b6 */
[----:B------:R-:W0:Y:S01]  /*5770*/  LDC R0, c[0x0][0x238] ;  /* 0x00008e00ff007b82 */ /* 0x000e220000000800 */
[----:B------:R-:W-:-:S04]  /*5780*/  IMAD.WIDE R16, R19, 0x2, R182 ;  /* 0x0000000213107825 */ /* 0x000fc800078e02b6 */
[----:B------:R-:W-:Y:S01]  /*5790*/  IMAD.WIDE R18, R18, 0x2, R182 ;  /* 0x0000000212127825 */ /* 0x000fe200078e02b6 */
[----:B------:R-:W-:Y:S01]  /*57a0*/  ISETP.GT.AND P0, PT, R250, 0xa, PT ;  /* 0x0000000afa00780c */ /* 0x000fe20003f04270 */
[----:B------:R-:W2:Y:S04]  /*57b0*/  @P3 LDG.E.U16 R194, desc[UR16][R16.64] ;  /* 0x0000001010c23981 */ /* 0x000ea8000c1e1500 */
[----:B------:R0:W2:Y:S02]  /*57c0*/  @P1 LDG.E.U16 R214, desc[UR16][R18.64] ;  /* 0x0000001012d61981 */ /* 0x0000a4000c1e1500 */
[----:B0-----:R-:W-:-:S04]  /*57d0*/  IMAD R0, R0, 0xa, RZ ;  /* 0x0000000a00007824 */ /* 0x001fc800078e02ff */
[----:B------:R-:W-:Y:S02]  /*57e0*/  IMAD.WIDE R18, R0, 0x2, R182 ;  /* 0x0000000200127825 */ /* 0x000fe400078e02b6 */
[----:B------:R-:W0:Y:S03]  /*57f0*/  LDC R0, c[0x0][0x238] ;  /* 0x00008e00ff007b82 */ /* 0x000e260000000800 */
[----:B------:R1:W3:Y:S01]  /*5800*/  @P0 LDG.E.U16 R166, desc[UR16][R18.64] ;  /* 0x0000001012a60981 */ /* 0x0002e2000c1e1500 */
[----:B0-----:R-:W-:-:S04]  /*5810*/  IMAD R0, R0, 0xb, RZ ;  /* 0x0000000b00007824 */ /* 0x001fc800078e02ff */
[----:B-1----:R-:W-:Y:S02]  /*5820*/  IMAD.WIDE R18, R0, 0x2, R182 ;  /* 0x0000000200127825 */ /* 0x002fe400078e02b6 */
[----:B------:R-:W0:Y:S01]  /*5830*/  LDC R0, c[0x0][0x238] ;  /* 0x00008e00ff007b82 */ /* 0x000e220000000800 */
[----:B------:R-:W-:-:S13]  /*5840*/  ISETP.GT.AND P2, PT, R250, 0x8, PT ;  /* 0x00000008fa00780c */ /* 0x000fda0003f44270 */
[----:B------:R1:W2:Y:S01]  /*5850*/  @P2 LDG.E.U16 R22, desc[UR16][R14.64] ;  /* 0x000000100e162981 */ /* 0x0002a2000c1e1500 */
[----:B0-----:R-:W-:-:S04]  /*5860*/  IMAD R0, R0, 0xc, RZ ;  /* 0x0000000c00007824 */ /* 0x001fc800078e02ff */
[----:B-1----:R-:W-:Y:S02]  /*5870*/  IMAD.WIDE R14, R0, 0x2, R182 ;  /* 0x00000002000e7825 */ /* 0x002fe400078e02b6 */
[----:B------:R-:W0:Y:S01]  /*5880*/  LDC R0, c[0x0][0x238] ;  /* 0x00008e00ff007b82 */ /* 0x000e220000000800 */
[----:B------:R-:W-:-:S13]  /*5890*/  ISETP.GT.AND P1, PT, R250, 0xb, PT ;  /* 0x0000000bfa00780c */ /* 0x000fda0003f24270 */
[----:B------:R1:W3:Y:S01]  /*58a0*/  @P1 LDG.E.U16 R156, desc[UR16][R18.64] ;  /* 0x00000010129c1981 */ /* 0x0002e2000c1e1500 */
[----:B0-----:R-:W-:-:S04]  /*58b0*/  IMAD R0, R0, 0xe, RZ ;  /* 0x0000000e00007824 */ /* 0x001fc800078e02ff */
[----:B-1----:R-:W-:Y:S02]  /*58c0*/  IMAD.WIDE R18, R0, 0x2, R182 ;  /* 0x0000000200127825 */ /* 0x002fe400078e02b6 */
[----:B------:R-:W0:Y:S01]  /*58d0*/  LDC R0, c[0x0][0x238] ;  /* 0x00008e00ff007b82 */ /* 0x000e220000000800 */
[----:B------:R-:W-:-:S13]  /*58e0*/  ISETP.GT.AND P2, PT, R250, 0xc, PT ;  /* 0x0000000cfa00780c */ /* 0x000fda0003f44270 */
[----:B------:R1:W3:Y:S01]  /*58f0*/  @P2 LDG.E.U16 R187, desc[UR16][R14.64] ;  /* 0x000000100ebb2981 */ /* 0x0002e2000c1e1500 */
[----:B0-----:R-:W-:-:S04]  /*5900*/  IMAD R0, R0, 0xf, RZ ;  /* 0x0000000f00007824 */ /* 0x001fc800078e02ff */
[----:B-1----:R-:W-:Y:S02]  /*5910*/  IMAD.WIDE R14, R0, 0x2, R182 ;  /* 0x00000002000e7825 */ /* 0x002fe400078e02b6 */
[----:B------:R-:W0:Y:S02]  /*5920*/  LDC R0, c[0x0][0x238] ;  /* 0x00008e00ff007b82 */ /* 0x000e240000000800 */
[----:B------:R-:W-:Y:S01]  /*5930*/  IMAD R21, R21, 0x9, RZ ;  /* 0x0000000915157824 */ /* 0x000fe200078e02ff */
[----:B------:R-:W-:Y:S01]  /*5940*/  ISETP.GT.AND P1, PT, R250, 0xf, PT ;  /* 0x0000000ffa00780c */ /* 0x000fe20003f24270 */
[----:B0-----:R-:W-:-:S12]  /*5950*/  IMAD R0, R0, 0x12, RZ ;  /* 0x0000001200007824 */ /* 0x001fd800078e02ff */
[----:B------:R0:W3:Y:S01]  /*5960*/  @P1 LDG.E.U16 R216, desc[UR16][R14.64] ;  /* 0x000000100ed81981 */ /* 0x0000e2000c1e1500 */
[--C-:B------:R-:W-:Y:S02]  /*5970*/  IMAD.WIDE R154, R0, 0x2, R182.reuse ;  /* 0x00000002009a7825 */ /* 0x100fe400078e02b6 */
[----:B------:R-:W1:Y:S02]  /*5980*/  LDC R0, c[0x0][0x238] ;  /* 0x00008e00ff007b82 */ /* 0x000e640000000800 */
[----:B------:R-:W-:Y:S01]  /*5990*/  IMAD.WIDE R16, R21, 0x2, R182 ;  /* 0x0000000215107825 */ /* 0x000fe200078e02b6 */
[C---:B------:R-:W-:Y:S02]  /*59a0*/  ISETP.GT.AND P3, PT, R250.reuse, 0xd, PT ;  /* 0x0000000dfa00780c */ /* 0x040fe40003f64270 */
[C---:B------:R-:W-:Y:S02]  /*59b0*/  ISETP.GT.AND P0, PT, R250.reuse, 0xe, PT ;  /* 0x0000000efa00780c */ /* 0x040fe40003f04270 */
[----:B------:R0:W3:Y:S01]  /*59c0*/  @P4 LDG.E.U16 R158, desc[UR16][R16.64] ;  /* 0x00000010109e4981 */ /* 0x0000e2000c1e1500 */
[----:B------:R-:W0:Y:S01]  /*59d0*/  LDC R21, c[0x0][0x238] ;  /* 0x00008e00ff157b82 */ /* 0x000e220000000800 */
[----:B------:R-:W-:Y:S01]  /*59e0*/  ISETP.GT.AND P2, PT, R250, 0x10, PT ;  /* 0x00000010fa00780c */ /* 0x000fe20003f44270 */
[----:B----4-:R-:W-:-:S08]  /*59f0*/  IMAD.SHL.U32 R152, R152, 0x10, RZ ;  /* 0x0000001098987824 */ /* 0x010fd000078e00ff */
[----:B------:R4:W3:Y:S01]  /*5a00*/  @P0 LDG.E.U16 R207, desc[UR16][R18.64] ;  /* 0x0000001012cf0981 */ /* 0x0008e2000c1e1500 */
[----:B-1----:R-:W-:-:S04]  /*5a10*/  IMAD R0, R0, 0x13, RZ ;  /* 0x0000001300007824 */ /* 0x002fc800078e02ff */
[----:B0-----:R-:W-:Y:S02]  /*5a20*/  IMAD.WIDE R14, R0, 0x2, R182 ;  /* 0x00000002000e7825 */ /* 0x001fe400078e02b6 */
[----:B------:R-:W0:Y:S02]  /*5a30*/  LDC R0, c[0x0][0x238] ;  /* 0x00008e00ff007b82 */ /* 0x000e240000000800 */
[----:B------:R-:W-:-:S04]  /*5a40*/  IMAD R21, R21, 0xd, RZ ;  /* 0x0000000d15157824 */ /* 0x000fc800078e02ff */
[--C-:B------:R-:W-:Y:S01]  /*5a50*/  IMAD.WIDE R16, R21, 0x2, R182.reuse ;  /* 0x0000000215107825 */ /* 0x100fe200078e02b6 */
[----:B------:R-:W-:Y:S01]  /*5a60*/  ISETP.GT.AND P1, PT, R250, 0x13, PT ;  /* 0x00000013fa00780c */ /* 0x000fe20003f24270 */
[----:B------:R-:W1:Y:S03]  /*5a70*/  LDC R21, c[0x0][0x238] ;  /* 0x00008e00ff157b82 */ /* 0x000e660000000800 */
[----:B------:R4:W3:Y:S02]  /*5a80*/  @P3 LDG.E.U16 R201, desc[UR16][R16.64] ;  /* 0x0000001010c93981 */ /* 0x0008e4000c1e1500 */
[----:B----4-:R-:W-:-:S07]  /*5a90*/  IMAD.WIDE R18, R152, 0x2, R182 ;  /* 0x0000000298127825 */ /* 0x010fce00078e02b6 */
[----:B------:R-:W4:Y:S01]  /*5aa0*/  @P1 LDG.E.U16 R178, desc[UR16][R14.64] ;  /* 0x000000100eb21981 */ /* 0x000f22000c1e1500 */
[----:B------:R-:W-:Y:S01]  /*5ab0*/  PRMT R16, RZ, 0x7610, R16 ;  /* 0x00007610ff107816 */ /* 0x000fe20000000010 */
[----:B------:R-:W2:Y:S01]  /*5ac0*/  LDC R17, c[0x0][0x238] ;  /* 0x00008e00ff117b82 */ /* 0x000ea20000000800 */
[----:B0-----:R-:W-:-:S04]  /*5ad0*/  IMAD R0, R0, 0x14, RZ ;  /* 0x0000001400007824 */ /* 0x001fc800078e02ff */
[----:B------:R0:W3:Y:S02]  /*5ae0*/  @P2 LDG.E.U16 R16, desc[UR16][R18.64] ;  /* 0x0000001012102981 */ /* 0x0000e4000c1e1500 */
[----:B0-----:R-:W-:Y:S02]  /*5af0*/  IMAD.WIDE R18, R0, 0x2, R182 ;  /* 0x0000000200127825 */ /* 0x001fe400078e02b6 */
[----:B------:R-:W0:Y:S01]  /*5b00*/  LDC R0, c[0x0][0x238] ;  /* 0x00008e00ff007b82 */ /* 0x000e220000000800 */
[----:B------:R-:W-:-:S13]  /*5b10*/  ISETP.GT.AND P2, PT, R250, 0x14, PT ;  /* 0x00000014fa00780c */ /* 0x000fda0003f44270 */
[----:B------:R1:W4:Y:S01]  /*5b20*/  @P2 LDG.E.U16 R188, desc[UR16][R18.64] ;  /* 0x0000001012bc2981 */ /* 0x000322000c1e1500 */
[----:B0-----:R-:W-:-:S04]  /*5b30*/  IMAD R0, R0, 0x16, RZ ;  /* 0x0000001600007824 */ /* 0x001fc800078e02ff */
[----:B------:R-:W-:Y:S02]  /*5b40*/  IMAD.WIDE R14, R0, 0x2, R182 ;  /* 0x00000002000e7825 */ /* 0x000fe400078e02b6 */
[----:B------:R-:W0:Y:S01]  /*5b50*/  LDC R0, c[0x0][0x238] ;  /* 0x00008e00ff007b82 */ /* 0x000e220000000800 */
[----:B------:R-:W-:Y:S01]  /*5b60*/  ISETP.GT.AND P4, PT, R250, 0x16, PT ;  /* 0x00000016fa00780c */ /* 0x000fe20003f84270 */
[----:B0-----:R-:W-:-:S04]  /*5b70*/  IMAD R0, R0, 0x17, RZ ;  /* 0x0000001700007824 */ /* 0x001fc800078e02ff */
[----:B-1----:R-:W-:Y:S02]  /*5b80*/  IMAD.WIDE R18, R0, 0x2, R182 ;  /* 0x0000000200127825 */ /* 0x002fe400078e02b6 */
[----:B------:R-:W0:Y:S01]  /*5b90*/  LDC R0, c[0x0][0x238] ;  /* 0x00008e00ff007b82 */ /* 0x000e220000000800 */
[----:B------:R-:W-:-:S06]  /*5ba0*/  PRMT R208, RZ, 0x7610, R208 ;  /* 0x00007610ffd07816 */ /* 0x000fcc00000000d0 */
[----:B------:R1:W4:Y:S01]  /*5bb0*/  @P4 LDG.E.U16 R208, desc[UR16][R14.64] ;  /* 0x000000100ed04981 */ /* 0x000322000c1e1500 */
[----:B0-----:R-:W-:-:S04]  /*5bc0*/  IMAD R0, R0, 0x18, RZ ;  /* 0x0000001800007824 */ /* 0x001fc800078e02ff */
[----:B-1----:R-:W-:Y:S02]  /*5bd0*/  IMAD.WIDE R14, R0, 0x2, R182 ;  /* 0x00000002000e7825 */ /* 0x002fe400078e02b6 */
[----:B------:R-:W0:Y:S01]  /*5be0*/  LDC R0, c[0x0][0x238] ;  /* 0x00008e00ff007b82 */ /* 0x000e220000000800 */
[----:B------:R-:W-:Y:S02]  /*5bf0*/  ISETP.GT.AND P3, PT, R250, 0x12, PT ;  /* 0x00000012fa00780c */ /* 0x000fe40003f64270 */
[----:B------:R-:W-:-:S11]  /*5c00*/  PRMT R165, RZ, 0x7610, R165 ;  /* 0x00007610ffa57816 */ /* 0x000fd600000000a5 */
[----:B------:R1:W4:Y:S01]  /*5c10*/  @P3 LDG.E.U16 R165, desc[UR16][R154.64] ;  /* 0x000000109aa53981 */ /* 0x000322000c1e1500 */
[----:B0-----:R-:W-:-:S04]  /*5c20*/  IMAD R0, R0, 0x1b, RZ ;  /* 0x0000001b00007824 */ /* 0x001fc800078e02ff */
[----:B-1----:R-:W-:Y:S02]  /*5c30*/  IMAD.WIDE R154, R0, 0x2, R182 ;  /* 0x00000002009a7825 */ /* 0x002fe400078e02b6 */
[----:B------:R-:W0:Y:S01]  /*5c40*/  LDC R0, c[0x0][0x238] ;  /* 0x00008e00ff007b82 */ /* 0x000e220000000800 */
[----:B------:R-:W-:Y:S01]  /*5c50*/  ISETP.GT.AND P1, PT, R250, 0x18, PT ;  /* 0x00000018fa00780c */ /* 0x000fe20003f24270 */
[----:B------:R-:W-:Y:S01]  /*5c60*/  IMAD R21, R21, 0x11, RZ ;  /* 0x0000001115157824 */ /* 0x000fe200078e02ff */
[----:B------:R-:W-:-:S03]  /*5c70*/  PRMT R159, RZ, 0x7610, R159 ;  /* 0x00007610ff9f7816 */ /* 0x000fc6000000009f */
[----:B------:R-:W-:Y:S02]  /*5c80*/  IMAD.WIDE R152, R21, 0x2, R182 ;  /* 0x0000000215987825 */ /* 0x000fe400078e02b6 */
[----:B------:R-:W1:Y:S06]  /*5c90*/  LDC R21, c[0x0][0x238] ;  /* 0x00008e00ff157b82 */ /* 0x000e6c0000000800 */
[----:B------:R2:W4:Y:S01]  /*5ca0*/  @P1 LDG.E.U16 R159, desc[UR16][R14.64] ;  /* 0x000000100e9f1981 */ /* 0x000522000c1e1500 */
[----:B0-----:R-:W-:-:S04]  /*5cb0*/  IMAD R0, R0, 0x1c, RZ ;  /* 0x0000001c00007824 */ /* 0x001fc800078e02ff */
[----:B--2---:R-:W-:Y:S02]  /*5cc0*/  IMAD.WIDE R14, R0, 0x2, R182 ;  /* 0x00000002000e7825 */ /* 0x004fe400078e02b6 */
[----:B------:R-:W0:Y:S01]  /*5cd0*/  LDC R0, c[0x0][0x238] ;  /* 0x00008e00ff007b82 */ /* 0x000e220000000800 */
[----:B------:R-:W-:Y:S02]  /*5ce0*/  ISETP.GT.AND P0, PT, R250, 0x11, PT ;  /* 0x00000011fa00780c */ /* 0x000fe40003f04270 */
[----:B------:R-:W-:Y:S01]  /*5cf0*/  PRMT R20, RZ, 0x7610, R20 ;  /* 0x00007610ff147816 */ /* 0x000fe20000000014 */
[----:B-1----:R-:W-:-:S10]  /*5d00*/  IMAD R21, R21, 0x15, RZ ;  /* 0x0000001515157824 */ /* 0x002fd400078e02ff */
[----:B------:R1:W2:Y:S02]  /*5d10*/  @P0 LDG.E.U16 R20, desc[UR16][R152.64] ;  /* 0x0000001098140981 */ /* 0x0002a4000c1e1500 */
[----:B-1----:R-:W-:Y:S02]  /*5d20*/  IMAD.WIDE R152, R21, 0x2, R182 ;  /* 0x0000000215987825 */ /* 0x002fe400078e02b6 */
[----:B------:R-:W1:Y:S02]  /*5d30*/  LDC R21, c[0x0][0x238] ;  /* 0x00008e00ff157b82 */ /* 0x000e640000000800 */
[----:B0-----:R-:W-:-:S04]  /*5d40*/  IMAD.SHL.U32 R0, R0, 0x20, RZ ;  /* 0x0000002000007824 */ /* 0x001fc800078e00ff */
[----:B------:R-:W-:Y:S02]  /*5d50*/  IMAD.WIDE R168, R0, 0x2, R182 ;  /* 0x0000000200a87825 */ /* 0x000fe400078e02b6 */
[----:B------:R-:W0:Y:S01]  /*5d60*/  LDC R0, c[0x0][0x238] ;  /* 0x00008e00ff007b82 */ /* 0x000e220000000800 */
[C---:B------:R-:W-:Y:S02]  /*5d70*/  ISETP.GT.AND P0, PT, R250.reuse, 0x17, PT ;  /* 0x00000017fa00780c */ /* 0x040fe40003f04270 */
[C---:B------:R-:W-:Y:S02]  /*5d80*/  ISETP.GT.AND P1, PT, R250.reuse, 0x1c, PT ;  /* 0x0000001cfa00780c */ /* 0x040fe40003f24270 */
[----:B------:R-:W-:Y:S02]  /*5d90*/  ISETP.GT.AND P3, PT, R250, 0x15, PT ;  /* 0x00000015fa00780c */ /* 0x000fe40003f64270 */
[----:B------:R-:W-:Y:S02]  /*5da0*/  PRMT R218, RZ, 0x7610, R218 ;  /* 0x00007610ffda7816 */ /* 0x000fe400000000da */
[----:B------:R-:W-:-:S02]  /*5db0*/  PRMT R191, RZ, 0x7610, R191 ;  /* 0x00007610ffbf7816 */ /* 0x000fc400000000bf */
[----:B------:R-:W-:-:S03]  /*5dc0*/  PRMT R200, RZ, 0x7610, R200 ;  /* 0x00007610ffc87816 */ /* 0x000fc600000000c8 */
[----:B------:R3:W2:Y:S01]  /*5dd0*/  @P0 LDG.E.U16 R218, desc[UR16][R18.64] ;  /* 0x0000001012da0981 */ /* 0x0006a2000c1e1500 */
[----:B-1----:R-:W-:-:S03]  /*5de0*/  IMAD R21, R21, 0x19, RZ ;  /* 0x0000001915157824 */ /* 0x002fc600078e02ff */
[----:B------:R1:W2:Y:S04]  /*5df0*/  @P1 LDG.E.U16 R191, desc[UR16][R14.64] ;  /* 0x000000100ebf1981 */ /* 0x0002a8000c1e1500 */
[----:B------:R1:W2:Y:S01]  /*5e00*/  @P3 LDG.E.U16 R200, desc[UR16][R152.64] ;  /* 0x0000001098c83981 */ /* 0x0002a2000c1e1500 */
[----:B---3--:R-:W-:Y:S02]  /*5e10*/  IMAD.WIDE R18, R21, 0x2, R182 ;  /* 0x0000000215127825 */ /* 0x008fe400078e02b6 */
[----:B------:R-:W3:Y:S02]  /*5e20*/  LDC R21, c[0x0][0x238] ;  /* 0x00008e00ff157b82 */ /* 0x000ee40000000800 */
[----:B0-----:R-:W-:Y:S01]  /*5e30*/  IMAD R0, R0, 0x21, RZ ;  /* 0x0000002100007824 */ /* 0x001fe200078e02ff */
[----:B------:R-:W-:-:S03]  /*5e40*/  ISETP.GT.AND P3, PT, R250, 0x1a, PT ;  /* 0x0000001afa00780c */ /* 0x000fc60003f64270 */
[----:B-1----:R-:W-:Y:S02]  /*5e50*/  IMAD.WIDE R14, R0, 0x2, R182 ;  /* 0x00000002000e7825 */ /* 0x002fe400078e02b6 */
[----:B------:R-:W0:Y:S02]  /*5e60*/  LDC R0, c[0x0][0x238] ;  /* 0x00008e00ff007b82 */ /* 0x000e240000000800 */
[----:B------:R-:W-:Y:S01]  /*5e70*/  IMAD R17, R17, 0x1a, RZ ;  /* 0x0000001a11117824 */ /* 0x000fe200078e02ff */
[----:B------:R-:W-:Y:S02]  /*5e80*/  PRMT R164, RZ, 0x7610, R164 ;  /* 0x00007610ffa47816 */ /* 0x000fe400000000a4 */
[C---:B------:R-:W-:Y:S01]  /*5e90*/  ISETP.GT.AND P4, PT, R250.reuse, 0x1b, PT ;  /* 0x0000001bfa00780c */ /* 0x040fe20003f84270 */
[----:B------:R-:W-:Y:S01]  /*5ea0*/  IMAD.WIDE R152, R17, 0x2, R182 ;  /* 0x0000000211987825 */ /* 0x000fe200078e02b6 */
[----:B------:R-:W-:Y:S01]  /*5eb0*/  ISETP.GT.AND P5, PT, R250, 0x20, PT ;  /* 0x00000020fa00780c */ /* 0x000fe20003fa4270 */
[----:B------:R-:W1:Y:S01]  /*5ec0*/  LDC R17, c[0x0][0x238] ;  /* 0x00008e00ff117b82 */ /* 0x000e620000000800 */
[----:B------:R-:W-:-:S02]  /*5ed0*/  PRMT R206, RZ, 0x7610, R206 ;  /* 0x00007610ffce7816 */ /* 0x000fc400000000ce */
[----:B------:R3:W2:Y:S01]  /*5ee0*/  @P3 LDG.E.U16 R164, desc[UR16][R152.64] ;  /* 0x0000001098a43981 */ /* 0x0006a2000c1e1500 */
[----:B------:R-:W-:Y:S01]  /*5ef0*/  ISETP.GT.AND P3, PT, R250, 0x1e, PT ;  /* 0x0000001efa00780c */ /* 0x000fe20003f64270 */
[----:B---3--:R-:W-:Y:S01]  /*5f00*/  IMAD R21, R21, 0x1e, RZ ;  /* 0x0000001e15157824 */ /* 0x008fe200078e02ff */
[----:B------:R-:W-:-:S04]  /*5f10*/  PRMT R210, RZ, 0x7610, R210 ;  /* 0x00007610ffd27816 */ /* 0x000fc800000000d2 */
[----:B------:R3:W2:Y:S01]  /*5f20*/  @P4 LDG.E.U16 R206, desc[UR16][R154.64] ;  /* 0x000000109ace4981 */ /* 0x0006a2000c1e1500 */
[----:B------:R-:W-:Y:S01]  /*5f30*/  PRMT R153, RZ, 0x7610, R153 ;  /* 0x00007610ff997816 */ /* 0x000fe20000000099 */
[----:B------:R-:W-:Y:S01]  /*5f40*/  IMAD R175, R175, 0x23, RZ ;  /* 0x00000023afaf7824 */ /* 0x000fe200078e02ff */
[----:B------:R-:W-:Y:S01]  /*5f50*/  ISETP.GT.AND P2, PT, R250, 0x19, PT ;  /* 0x00000019fa00780c */ /* 0x000fe20003f44270 */
[----:B------:R-:W-:Y:S02]  /*5f60*/  IMAD R174, R174, 0x24, RZ ;  /* 0x00000024aeae7824 */ /* 0x000fe400078e02ff */
[----:B0-----:R-:W-:Y:S01]  /*5f70*/  IMAD R0, R0, 0x25, RZ ;  /* 0x0000002500007824 */ /* 0x001fe200078e02ff */
[----:B------:R0:W2:Y:S01]  /*5f80*/  @P5 LDG.E.U16 R153, desc[UR16][R168.64] ;  /* 0x00000010a8995981 */ /* 0x0000a2000c1e1500 */
[----:B---3--:R-:W-:Y:S01]  /*5f90*/  IMAD.WIDE R154, R21, 0x2, R182 ;  /* 0x00000002159a7825 */ /* 0x008fe200078e02b6 */
[----:B------:R-:W-:Y:S01]  /*5fa0*/  PRMT R172, RZ, 0x7610, R172 ;  /* 0x00007610ffac7816 */ /* 0x000fe200000000ac */
[----:B------:R-:W3:Y:S03]  /*5fb0*/  LDC R21, c[0x0][0x238] ;  /* 0x00008e00ff157b82 */ /* 0x000ee60000000800 */
[----:B------:R1:W2:Y:S01]  /*5fc0*/  @P3 LDG.E.U16 R210, desc[UR16][R154.64] ;  /* 0x000000109ad23981 */ /* 0x0002a2000c1e1500 */
[----:B0-----:R-:W-:-:S03]  /*5fd0*/  IMAD.WIDE R168, R174, 0x2, R182 ;  /* 0x00000002aea87825 */ /* 0x001fc600078e02b6 */
[----:B------:R0:W2:Y:S01]  /*5fe0*/  @P2 LDG.E.U16 R172, desc[UR16][R18.64] ;  /* 0x0000001012ac2981 */ /* 0x0000a2000c1e1500 */
[----:B-1----:R-:W-:-:S04]  /*5ff0*/  IMAD.WIDE R154, R175, 0x2, R182 ;  /* 0x00000002af9a7825 */ /* 0x002fc800078e02b6 */
[----:B------:R-:W-:Y:S02]  /*6000*/  IMAD.WIDE R174, R0, 0x2, R182 ;  /* 0x0000000200ae7825 */ /* 0x000fe400078e02b6 */
[----:B------:R-:W1:Y:S01]  /*6010*/  LDC R0, c[0x0][0x238] ;  /* 0x00008e00ff007b82 */ /* 0x000e620000000800 */
[C---:B------:R-:W-:Y:S02]  /*6020*/  ISETP.GT.AND P4, PT, R250.reuse, 0x1f, PT ;  /* 0x0000001ffa00780c */ /* 0x040fe40003f84270 */
[----:B------:R-:W-:Y:S01]  /*6030*/  ISETP.GT.AND P2, PT, R250, 0x1d, PT ;  /* 0x0000001dfa00780c */ /* 0x000fe20003f44270 */
[----:B------:R-:W-:Y:S02]  /*6040*/  IMAD R162, R162, 0x1d, RZ ;  /* 0x0000001da2a27824 */ /* 0x000fe400078e02ff */
[----:B------:R-:W-:Y:S01]  /*6050*/  IMAD R17, R17, 0x1f, RZ ;  /* 0x0000001f11117824 */ /* 0x000fe200078e02ff */
[----:B------:R-:W-:Y:S01]  /*6060*/  PRMT R217, RZ, 0x7610, R217 ;  /* 0x00007610ffd97816 */ /* 0x000fe200000000d9 */
[----:B0-----:R-:W-:Y:S01]  /*6070*/  IMAD.WIDE R18, R162, 0x2, R182 ;  /* 0x00000002a2127825 */ /* 0x001fe200078e02b6 */
[----:B------:R-:W-:-:S02]  /*6080*/  ISETP.GT.AND P1, PT, R250, 0x22, PT ;  /* 0x00000022fa00780c */ /* 0x000fc40003f24270 */
[----:B------:R-:W-:Y:S01]  /*6090*/  PRMT R199, RZ, 0x7610, R199 ;  /* 0x00007610ffc77816 */ /* 0x000fe200000000c7 */
[----:B------:R-:W-:-:S04]  /*60a0*/  IMAD.WIDE R162, R17, 0x2, R182 ;  /* 0x0000000211a27825 */ /* 0x000fc800078e02b6 */
[----:B------:R-:W-:Y:S01]  /*60b0*/  IMAD R176, R176, 0x22, RZ ;  /* 0x00000022b0b07824 */ /* 0x000fe200078e02ff */
[----:B------:R0:W2:Y:S01]  /*60c0*/  @P4 LDG.E.U16 R217, desc[UR16][R162.64] ;  /* 0x00000010a2d94981 */ /* 0x0000a2000c1e1500 */
[----:B------:R-:W-:Y:S01]  /*60d0*/  ISETP.GT.AND P0, PT, R250, RZ, PT ;  /* 0x000000fffa00720c */ /* 0x000fe20003f04270 */
[----:B------:R-:W4:Y:S02]  /*60e0*/  LDC R17, c[0x0][0x238] ;  /* 0x00008e00ff117b82 */ /* 0x000f240000000800 */
[----:B------:R3:W2:Y:S01]  /*60f0*/  @P2 LDG.E.U16 R199, desc[UR16][R18.64] ;  /* 0x0000001012c72981 */ /* 0x0006a2000c1e1500 */
[----:B-1----:R-:W-:Y:S01]  /*6100*/  IMAD R0, R0, 0x27, RZ ;  /* 0x0000002700007824 */ /* 0x002fe200078e02ff */
[----:B0-----:R-:W-:Y:S01]  /*6110*/  PRMT R163, RZ, 0x7610, R163 ;  /* 0x00007610ffa37816 */ /* 0x001fe200000000a3 */
[----:B---3--:R-:W-:-:S03]  /*6120*/  IMAD.WIDE R18, R176, 0x2, R182 ;  /* 0x00000002b0127825 */ /* 0x008fc600078e02b6 */
[----:B------:R-:W0:Y:S02]  /*6130*/  LDC R176, c[0x0][0x238] ;  /* 0x00008e00ffb07b82 */ /* 0x000e240000000800 */
[----:B------:R1:W3:Y:S01]  /*6140*/  @P1 LDG.E.U16 R163, desc[UR16][R18.64] ;  /* 0x0000001012a31981 */ /* 0x0002e2000c1e1500 */
[----:B------:R-:W-:-:S06]  /*6150*/  PRMT R160, RZ, 0x7610, R160 ;  /* 0x00007610ffa07816 */ /* 0x000fcc00000000a0 */
[----:B------:R-:W2:Y:S01]  /*6160*/  @P0 LDG.E.U16 R160, desc[UR16][R182.64] ;  /* 0x00000010b6a00981 */ /* 0x000ea2000c1e1500 */
[----:B-1----:R-:W-:Y:S02]  /*6170*/  IMAD.WIDE R18, R0, 0x2, R182 ;  /* 0x0000000200127825 */ /* 0x002fe400078e02b6 */
[----:B------:R-:W1:Y:S01]  /*6180*/  LDC R0, c[0x0][0x238] ;  /* 0x00008e00ff007b82 */ /* 0x000e620000000800 */
[C---:B------:R-:W-:Y:S02]  /*6190*/  ISETP.GT.AND P0, PT, R250.reuse, 0x21, PT ;  /* 0x00000021fa00780c */ /* 0x040fe40003f04270 */
[----:B------:R-:W-:Y:S02]  /*61a0*/  ISETP.GT.AND P1, PT, R250, 0x26, PT ;  /* 0x00000026fa00780c */ /* 0x000fe40003f24270 */
[----:B------:R-:W-:Y:S01]  /*61b0*/  PRMT R171, RZ, 0x7610, R171 ;  /* 0x00007610ffab7816 */ /* 0x000fe200000000ab */
[----:B0-----:R-:W-:Y:S01]  /*61c0*/  IMAD R176, R176, 0x26, RZ ;  /* 0x00000026b0b07824 */ /* 0x001fe200078e02ff */
[----:B------:R-:W-:-:S07]  /*61d0*/  PRMT R213, RZ, 0x7610, R213 ;  /* 0x00007610ffd57816 */ /* 0x000fce00000000d5 */
[----:B------:R0:W3:Y:S01]  /*61e0*/  @P0 LDG.E.U16 R171, desc[UR16][R14.64] ;  /* 0x000000100eab0981 */ /* 0x0000e2000c1e1500 */
[----:B------:R-:W-:Y:S01]  /*61f0*/  ISETP.GT.AND P2, PT, R250, 0x23, PT ;  /* 0x00000023fa00780c */ /* 0x000fe20003f44270 */
[----:B0-----:R-:W-:-:S04]  /*6200*/  IMAD.WIDE R14, R176, 0x2, R182 ;  /* 0x00000002b00e7825 */ /* 0x001fc800078e02b6 */
[----:B-1----:R-:W-:Y:S01]  /*6210*/  IMAD R0, R0, 0x28, RZ ;  /* 0x0000002800007824 */ /* 0x002fe200078e02ff */
[----:B------:R0:W3:Y:S01]  /*6220*/  @P1 LDG.E.U16 R213, desc[UR16][R14.64] ;  /* 0x000000100ed51981 */ /* 0x0000e2000c1e1500 */
[----:B------:R-:W-:Y:S02]  /*6230*/  ISETP.GT.AND P0, PT, R250, 0x1, PT ;  /* 0x00000001fa00780c */ /* 0x000fe40003f04270 */
[----:B------:R-:W-:Y:S02]  /*6240*/  PRMT R181, RZ, 0x7610, R181 ;  /* 0x00007610ffb57816 */ /* 0x000fe400000000b5 */
[----:B------:R-:W-:-:S04]  /*6250*/  PRMT R179, RZ, 0x7610, R179 ;  /* 0x00007610ffb37816 */ /* 0x000fc800000000b3 */
[----:B------:R1:W3:Y:S01]  /*6260*/  @P2 LDG.E.U16 R181, desc[UR16][R154.64] ;  /* 0x000000109ab52981 */ /* 0x0002e2000c1e1500 */
[--C-:B0-----:R-:W-:Y:S02]  /*6270*/  IMAD.WIDE R14, R0, 0x2, R182.reuse ;  /* 0x00000002000e7825 */ /* 0x101fe400078e02b6 */
[----:B------:R-:W0:Y:S02]  /*6280*/  LDC R0, c[0x0][0x238] ;  /* 0x00008e00ff007b82 */ /* 0x000e240000000800 */
[----:B-1----:R-:W-:-:S05]  /*6290*/  IMAD.WIDE R154, R21, 0x2, R182 ;  /* 0x00000002159a7825 */ /* 0x002fca00078e02b6 */
[----:B------:R-:W3:Y:S01]  /*62a0*/  @P0 LDG.E.U16 R179, desc[UR16][R154.64] ;  /* 0x000000109ab30981 */ /* 0x000ee2000c1e1500 */
[----:B------:R-:W-:Y:S02]  /*62b0*/  ISETP.GT.AND P0, PT, R250, 0x28, PT ;  /* 0x00000028fa00780c */ /* 0x000fe40003f04270 */
[----:B------:R-:W-:Y:S01]  /*62c0*/  PRMT R21, RZ, 0x7610, R21 ;  /* 0x00007610ff157816 */ /* 0x000fe20000000015 */
[----:B0-----:R-:W-:-:S10]  /*62d0*/  IMAD R0, R0, 0x30, RZ ;  /* 0x0000003000007824 */ /* 0x001fd400078e02ff */
[----:B------:R0:W3:Y:S02]  /*62e0*/  @P0 LDG.E.U16 R21, desc[UR16][R14.64] ;  /* 0x000000100e150981 */ /* 0x0000e4000c1e1500 */
[----:B0-----:R-:W-:Y:S02]  /*62f0*/  IMAD.WIDE R14, R0, 0x2, R182 ;  /* 0x00000002000e7825 */ /* 0x001fe400078e02b6 */
[----:B------:R-:W0:Y:S01]  /*6300*/  LDC R0, c[0x0][0x238] ;  /* 0x00008e00ff007b82 */ /* 0x000e220000000800 */
[C---:B------:R-:W-:Y:S02]  /*6310*/  ISETP.GT.AND P1, PT, R250.reuse, 0x30, PT ;  /* 0x00000030fa00780c */ /* 0x040fe40003f24270 */
[----:B------:R-:W-:Y:S02]  /*6320*/  ISETP.GT.AND P2, PT, R250, 0x27, PT ;  /* 0x00000027fa00780c */ /* 0x000fe40003f44270 */
[----:B------:R-:W-:Y:S02]  /*6330*/  PRMT R152, RZ, 0x7610, R152 ;  /* 0x00007610ff987816 */ /* 0x000fe40000000098 */
[----:B------:R-:W-:-:S07]  /*6340*/  PRMT R215, RZ, 0x7610, R215 ;  /* 0x00007610ffd77816 */ /* 0x000fce00000000d7 */
[----:B------:R1:W3:Y:S04]  /*6350*/  @P1 LDG.E.U16 R152, desc[UR16][R14.64] ;  /* 0x000000100e981981 */ /* 0x0002e8000c1e1500 */
[----:B------:R4:W3:Y:S01]  /*6360*/  @P2 LDG.E.U16 R215, desc[UR16][R18.64] ;  /* 0x0000001012d72981 */ /* 0x0008e2000c1e1500 */
[----:B0-----:R-:W-:Y:S01]  /*6370*/  IMAD R0, R0, 0x38, RZ ;  /* 0x0000003800007824 */ /* 0x001fe200078e02ff */
[----:B------:R-:W-:-:S03]  /*6380*/  ISETP.GT.AND P2, PT, R250, 0x3d, PT ;  /* 0x0000003dfa00780c */ /* 0x000fc60003f44270 */
[----:B-1----:R-:W-:Y:S02]  /*6390*/  IMAD.WIDE R14, R0, 0x2, R182 ;  /* 0x00000002000e7825 */ /* 0x002fe400078e02b6 */
[----:B------:R-:W0:Y:S02]  /*63a0*/  LDC R0, c[0x0][0x238] ;  /* 0x00008e00ff007b82 */ /* 0x000e240000000800 */
[----:B----4-:R-:W-:Y:S01]  /*63b0*/  IMAD R18, R17, 0x3d, RZ ;  /* 0x0000003d11127824 */ /* 0x010fe200078e02ff */
[----:B------:R-:W-:-:S03]  /*63c0*/  PRMT R195, RZ, 0x7610, R195 ;  /* 0x00007610ffc37816 */ /* 0x000fc600000000c3 */
[----:B------:R-:W-:-:S05]  /*63d0*/  IMAD.WIDE R18, R18, 0x2, R182 ;  /* 0x0000000212127825 */ /* 0x000fca00078e02b6 */
[----:B------:R-:W4:Y:S01]  /*63e0*/  @P2 LDG.E.U16 R195, desc[UR16][R18.64] ;  /* 0x0000001012c32981 */ /* 0x000f22000c1e1500 */
[----:B------:R-:W-:Y:S02]  /*63f0*/  ISETP.GT.AND P2, PT, R250, 0x38, PT ;  /* 0x00000038fa00780c */ /* 0x000fe40003f44270 */
[----:B------:R-:W-:Y:S01]  /*6400*/  PRMT R173, RZ, 0x7610, R173 ;  /* 0x00007610ffad7816 */ /* 0x000fe200000000ad */
[----:B0-----:R-:W-:-:S10]  /*6410*/  IMAD R0, R0, 0x29, RZ ;  /* 0x0000002900007824 */ /* 0x001fd400078e02ff */
[----:B------:R0:W4:Y:S02]  /*6420*/  @P2 LDG.E.U16 R173, desc[UR16][R14.64] ;  /* 0x000000100ead2981 */ /* 0x000124000c1e1500 */
[----:B0-----:R-:W-:Y:S02]  /*6430*/  IMAD.WIDE R14, R0, 0x2, R182 ;  /* 0x00000002000e7825 */ /* 0x001fe400078e02b6 */
[----:B------:R-:W0:Y:S01]  /*6440*/  LDC R0, c[0x0][0x238] ;  /* 0x00008e00ff007b82 */ /* 0x000e220000000800 */
[----:B------:R-:W-:Y:S02]  /*6450*/  ISETP.GT.AND P0, PT, R250, 0x29, PT ;  /* 0x00000029fa00780c */ /* 0x000fe40003f04270 */
[----:B------:R-:W-:-:S11]  /*6460*/  PRMT R170, RZ, 0x7610, R170 ;  /* 0x00007610ffaa7816 */ /* 0x000fd600000000aa */
        /* <DEDUP_REMOVED lines=34> */
[C---:B------:R-:W-:Y:S02]  /*6690*/  ISETP.GT.AND P0, PT, R250.reuse, 0x2f, PT ;  /* 0x0000002ffa00780c */ /* 0x040fe40003f04270 */
[----:B------:R-:W-:Y:S02]  /*66a0*/  PRMT R209, RZ, 0x7610, R209 ;  /* 0x00007610ffd17816 */ /* 0x000fe400000000d1 */
[----:B------:R-:W-:Y:S02]  /*66b0*/  ISETP.GT.AND P3, PT, R250, 0x24, PT ;  /* 0x00000024fa00780c */ /* 0x000fe40003f64270 */
[----:B------:R-:W-:-:S07]  /*66c0*/  PRMT R192, RZ, 0x7610, R192 ;  /* 0x00007610ffc07816 */ /* 0x000fce00000000c0 */
[----:B------:R1:W4:Y:S04]  /*66d0*/  @P0 LDG.E.U16 R209, desc[UR16][R14.64] ;  /* 0x000000100ed10981 */ /* 0x000328000c1e1500 */
[----:B------:R2:W4:Y:S01]  /*66e0*/  @P3 LDG.E.U16 R192, desc[UR16][R168.64] ;  /* 0x00000010a8c03981 */ /* 0x000522000c1e1500 */
[----:B0-----:R-:W-:-:S04]  /*66f0*/  IMAD R0, R0, 0x31, RZ ;  /* 0x0000003100007824 */ /* 0x001fc800078e02ff */
[----:B-1----:R-:W-:Y:S02]  /*6700*/  IMAD.WIDE R14, R0, 0x2, R182 ;  /* 0x00000002000e7825 */ /* 0x002fe400078e02b6 */
[----:B------:R-:W0:Y:S01]  /*6710*/  LDC R0, c[0x0][0x238] ;  /* 0x00008e00ff007b82 */ /* 0x000e220000000800 */
[C---:B------:R-:W-:Y:S01]  /*6720*/  ISETP.GT.AND P3, PT, R250.reuse, 0x3c, PT ;  /* 0x0000003cfa00780c */ /* 0x040fe20003f64270 */
[----:B--2---:R-:W-:Y:S01]  /*6730*/  IMAD R168, R17, 0x3c, RZ ;  /* 0x0000003c11a87824 */ /* 0x004fe200078e02ff */
[----:B------:R-:W-:Y:S02]  /*6740*/  PRMT R203, RZ, 0x7610, R203 ;  /* 0x00007610ffcb7816 */ /* 0x000fe400000000cb */
[----:B------:R-:W-:Y:S01]  /*6750*/  ISETP.GT.AND P1, PT, R250, 0x31, PT ;  /* 0x00000031fa00780c */ /* 0x000fe20003f24270 */
[----:B------:R-:W-:-:S08]  /*6760*/  IMAD.WIDE R168, R168, 0x2, R182 ;  /* 0x00000002a8a87825 */ /* 0x000fd000078e02b6 */
[----:B------:R1:W2:Y:S02]  /*6770*/  @P3 LDG.E.U16 R203, desc[UR16][R168.64] ;  /* 0x00000010a8cb3981 */ /* 0x0002a4000c1e1500 */
[----:B-1----:R-:W-:Y:S01]  /*6780*/  PRMT R169, RZ, 0x7610, R169 ;  /* 0x00007610ffa97816 */ /* 0x002fe200000000a9 */
[----:B0-----:R-:W-:-:S05]  /*6790*/  IMAD R0, R0, 0x32, RZ ;  /* 0x0000003200007824 */ /* 0x001fca00078e02ff */
[----:B------:R0:W2:Y:S01]  /*67a0*/  @P1 LDG.E.U16 R169, desc[UR16][R14.64] ;  /* 0x000000100ea91981 */ /* 0x0000a2000c1e1500 */
[----:B------:R-:W-:Y:S01]  /*67b0*/  ISETP.GT.AND P3, PT, R250, 0x3e, PT ;  /* 0x0000003efa00780c */ /* 0x000fe20003f64270 */
[----:B0-----:R-:W-:Y:S02]  /*67c0*/  IMAD.WIDE R14, R0, 0x2, R182 ;  /* 0x00000002000e7825 */ /* 0x001fe400078e02b6 */
[----:B------:R-:W0:Y:S02]  /*67d0*/  LDC R0, c[0x0][0x238] ;  /* 0x00008e00ff007b82 */ /* 0x000e240000000800 */
[----:B------:R-:W-:Y:S01]  /*67e0*/  IMAD R154, R17, 0x3e, RZ ;  /* 0x0000003e119a7824 */ /* 0x000fe200078e02ff */
[----:B------:R-:W-:Y:S02]  /*67f0*/  PRMT R211, RZ, 0x7610, R211 ;  /* 0x00007610ffd37816 */ /* 0x000fe400000000d3 */
[----:B------:R-:W-:Y:S01]  /*6800*/  ISETP.GT.AND P0, PT, R250, 0x32, PT ;  /* 0x00000032fa00780c */ /* 0x000fe20003f04270 */
[----:B------:R-:W-:-:S05]  /*6810*/  IMAD.WIDE R154, R154, 0x2, R182 ;  /* 0x000000029a9a7825 */ /* 0x000fca00078e02b6 */
[----:B------:R1:W2:Y:S02]  /*6820*/  @P3 LDG.E.U16 R211, desc[UR16][R154.64] ;  /* 0x000000109ad33981 */ /* 0x0002a4000c1e1500 */
[----:B-1----:R-:W-:Y:S01]  /*6830*/  PRMT R155, RZ, 0x7610, R155 ;  /* 0x00007610ff9b7816 */ /* 0x002fe2000000009b */
[----:B0-----:R-:W-:-:S05]  /*6840*/  IMAD R0, R0, 0x33, RZ ;  /* 0x0000003300007824 */ /* 0x001fca00078e02ff */
[----:B------:R0:W2:Y:S02]  /*6850*/  @P0 LDG.E.U16 R155, desc[UR16][R14.64] ;  /* 0x000000100e9b0981 */ /* 0x0000a4000c1e1500 */
[----:B0-----:R-:W-:Y:S02]  /*6860*/  IMAD.WIDE R14, R0, 0x2, R182 ;  /* 0x00000002000e7825 */ /* 0x001fe400078e02b6 */
[----:B------:R-:W0:Y:S01]  /*6870*/  LDC R0, c[0x0][0x238] ;  /* 0x00008e00ff007b82 */ /* 0x000e220000000800 */
[----:B------:R-:W-:Y:S02]  /*6880*/  ISETP.GT.AND P1, PT, R250, 0x33, PT ;  /* 0x00000033fa00780c */ /* 0x000fe40003f24270 */
[----:B------:R-:W-:-:S11]  /*6890*/  PRMT R185, RZ, 0x7610, R185 ;  /* 0x00007610ffb97816 */ /* 0x000fd600000000b9 */
[----:B------:R1:W2:Y:S01]  /*68a0*/  @P1 LDG.E.U16 R185, desc[UR16][R14.64] ;  /* 0x000000100eb91981 */ /* 0x0002a2000c1e1500 */
[----:B0-----:R-:W-:-:S04]  /*68b0*/  IMAD R0, R0, 0x39, RZ ;  /* 0x0000003900007824 */ /* 0x001fc800078e02ff */
[----:B-1----:R-:W-:Y:S02]  /*68c0*/  IMAD.WIDE R14, R0, 0x2, R182 ;  /* 0x00000002000e7825 */ /* 0x002fe400078e02b6 */
        /* <DEDUP_REMOVED lines=25> */
[C---:B------:R-:W-:Y:S02]  /*6a60*/  ISETP.GT.AND P0, PT, R250.reuse, 0x37, PT ;  /* 0x00000037fa00780c */ /* 0x040fe40003f04270 */
[----:B------:R-:W-:Y:S02]  /*6a70*/  ISETP.GT.AND P1, PT, R250, 0x3a, PT ;  /* 0x0000003afa00780c */ /* 0x000fe40003f24270 */
[----:B------:R-:W-:Y:S02]  /*6a80*/  PRMT R177, RZ, 0x7610, R177 ;  /* 0x00007610ffb17816 */ /* 0x000fe400000000b1 */
[----:B------:R-:W-:-:S07]  /*6a90*/  PRMT R154, RZ, 0x7610, R154 ;  /* 0x00007610ff9a7816 */ /* 0x000fce000000009a */
[----:B------:R1:W2:Y:S01]  /*6aa0*/  @P0 LDG.E.U16 R177, desc[UR16][R14.64] ;  /* 0x000000100eb10981 */ /* 0x0002a2000c1e1500 */
[----:B0-----:R-:W-:-:S04]  /*6ab0*/  IMAD R0, R0, 0x3a, RZ ;  /* 0x0000003a00007824 */ /* 0x001fc800078e02ff */
[----:B-1----:R-:W-:Y:S02]  /*6ac0*/  IMAD.WIDE R14, R0, 0x2, R182 ;  /* 0x00000002000e7825 */ /* 0x002fe400078e02b6 */
[----:B------:R-:W3:Y:S04]  /*6ad0*/  LDL.LU R0, [R1+0x1d0] ;  /* 0x0001d00001007983 */ /* 0x000ee80000300800 */
[----:B------:R0:W2:Y:S01]  /*6ae0*/  @P1 LDG.E.U16 R154, desc[UR16][R14.64] ;  /* 0x000000100e9a1981 */ /* 0x0000a2000c1e1500 */
[----:B------:R-:W-:-:S05]  /*6af0*/  IADD3 RZ, P1, R222, R251, RZ ;  /* 0x000000fbdeff7210 */ /* 0x000fca0007f3e0ff */
[----:B0-----:R-:W-:Y:S02]  /*6b00*/  IMAD.X R15, R186, 0x1, R252, P1 ;  /* 0x00000001ba0f7824 */ /* 0x001fe400008e06fc */
[----:B------:R-:W4:Y:S01]  /*6b10*/  LDL R186, [R1+0x40] ;  /* 0x0000400001ba7983 */ /* 0x000f220000100800 */
[----:B------:R-:W-:-:S03]  /*6b20*/  IMAD.IADD R14, R222, 0x1, R251 ;  /* 0x00000001de0e7824 */ /* 0x000fc600078e02fb */
[----:B------:R-:W3:Y:S04]  /*6b30*/  LDL.LU R223, [R1+0x44] ;  /* 0x0000440001df7983 */ /* 0x000ee80000300800 */
[----:B------:R-:W2:Y:S01]  /*6b40*/  LDL.LU R222, [R1+0x48] ;  /* 0x0000480001de7983 */ /* 0x000ea20000300800 */
[----:B------:R-:W-:Y:S02]  /*6b50*/  ISETP.GT.AND P4, PT, R250, 0x25, PT ;  /* 0x00000025fa00780c */ /* 0x000fe40003f84270 */
[----:B------:R-:W-:Y:S01]  /*6b60*/  PRMT R198, RZ, 0x7610, R198 ;  /* 0x00007610ffc67816 */ /* 0x000fe200000000c6 */
[----:B------:R-:W0:Y:S01]  /*6b70*/  S2R R220, SR_TID.X ;  /* 0x0000000000dc7919 */ /* 0x000e220000002100 */
[----:B------:R-:W-:Y:S01]  /*6b80*/  IMAD R18, R17, 0x3f, RZ ;  /* 0x0000003f11127824 */ /* 0x000fe200078e02ff */
[----:B------:R-:W-:-:S08]  /*6b90*/  PRMT R212, RZ, 0x7610, R212 ;  /* 0x00007610ffd47816 */ /* 0x000fd000000000d4 */
[----:B------:R-:W4:Y:S01]  /*6ba0*/  @P4 LDG.E.U16 R198, desc[UR16][R174.64] ;  /* 0x00000010aec64981 */ /* 0x000f22000c1e1500 */
[----:B------:R-:W-:Y:S01]  /*6bb0*/  ISETP.GT.AND P4, PT, R250, 0x3f, PT ;  /* 0x0000003ffa00780c */ /* 0x000fe20003f84270 */
[----:B------:R-:W-:Y:S01]  /*6bc0*/  IMAD.WIDE R18, R18, 0x2, R182 ;  /* 0x0000000212127825 */ /* 0x000fe200078e02b6 */
[----:B------:R-:W-:Y:S02]  /*6bd0*/  ISETP.GT.AND P3, PT, R250, 0x3b, PT ;  /* 0x0000003bfa00780c */ /* 0x000fe40003f64270 */
[----:B------:R-:W-:-:S09]  /*6be0*/  PRMT R184, RZ, 0x7610, R184 ;  /* 0x00007610ffb87816 */ /* 0x000fd200000000b8 */
[----:B------:R1:W4:Y:S02]  /*6bf0*/  @P4 LDG.E.U16 R212, desc[UR16][R18.64] ;  /* 0x0000001012d44981 */ /* 0x000324000c1e1500 */
[----:B-1----:R-:W-:-:S04]  /*6c00*/  IMAD R18, R17, 0x3b, RZ ;  /* 0x0000003b11127824 */ /* 0x002fc800078e02ff */
[----:B------:R-:W-:-:S05]  /*6c10*/  IMAD.WIDE R18, R18, 0x2, R182 ;  /* 0x0000000212127825 */ /* 0x000fca00078e02b6 */
[----:B------:R1:W4:Y:S01]  /*6c20*/  @P3 LDG.E.U16 R184, desc[UR16][R18.64] ;  /* 0x0000001012b83981 */ /* 0x000322000c1e1500 */
[----:B0-----:R-:W-:-:S04]  /*6c30*/  LOP3.LUT R176, R220, 0x3f, RZ, 0xc0, !PT ;  /* 0x0000003fdcb07812 */ /* 0x001fc800078ec0ff */
[----:B------:R-:W-:Y:S02]  /*6c40*/  ISETP.GE.AND P0, PT, R176, R250, PT ;  /* 0x000000fab000720c */ /* 0x000fe40003f06270 */
[----:B------:R-:W-:Y:S02]  /*6c50*/  IADD3 RZ, P1, R13, R251, RZ ;  /* 0x000000fb0dff7210 */ /* 0x000fe40007f3e0ff */
[----:B-1----:R-:W-:Y:S01]  /*6c60*/  PRMT R18, RZ, 0x7610, R18 ;  /* 0x00007610ff127816 */ /* 0x002fe20000000012 */
[----:B------:R-:W-:Y:S01]  /*6c70*/  BAR.SYNC.DEFER_BLOCKING 0x0 ;  /* 0x0000000000007b1d */ /* 0x000fe20000010000 */
[----:B------:R-:W-:-:S05]  /*6c80*/  PRMT R19, RZ, 0x7610, R19 ;  /* 0x00007610ff137816 */ /* 0x000fca0000000013 */
[----:B------:R-:W-:Y:S04]  /*6c90*/  STL [R1+0x29c], R13 ;  /* 0x00029c0d01007387 */ /* 0x000fe80000100800 */
[----:B------:R0:W-:Y:S04]  /*6ca0*/  STL [R1+0x2a0], R221 ;  /* 0x0002a0dd01007387 */ /* 0x0001e80000100800 */
[----:B------:R1:W-:Y:S01]  /*6cb0*/  STL [R1+0x2a4], R12 ;  /* 0x0002a40c01007387 */ /* 0x0003e20000100800 */
[----:B------:R-:W-:-:S03]  /*6cc0*/  PRMT R161, RZ, 0x7610, R161 ;  /* 0x00007610ffa17816 */ /* 0x000fc600000000a1 */
[----:B------:R0:W4:Y:S02]  /*6cd0*/  @!P0 LDG.E.U16 R18, desc[UR16][R14.64] ;  /* 0x000000100e128981 */ /* 0x000124000c1e1500 */
[----:B0-----:R-:W-:Y:S02]  /*6ce0*/  IMAD.IADD R14, R13, 0x1, R251 ;  /* 0x000000010d0e7824 */ /* 0x001fe400078e02fb */
[----:B------:R-:W-:Y:S01]  /*6cf0*/  IMAD.X R15, R221, 0x1, R252, P1 ;  /* 0x00000001dd0f7824 */ /* 0x000fe200008e06fc */
[----:B------:R-:W-:Y:S01]  /*6d00*/  IADD3 RZ, P1, R12, R251, RZ ;  /* 0x000000fb0cff7210 */ /* 0x000fe20007f3e0ff */
[----:B------:R-:W4:Y:S04]  /*6d10*/  LDL R221, [R1+0x3c] ;  /* 0x00003c0001dd7983 */ /* 0x000f280000100800 */
[----:B------:R0:W4:Y:S01]  /*6d20*/  @!P0 LDG.E.U16 R19, desc[UR16][R14.64] ;  /* 0x000000100e138981 */ /* 0x000122000c1e1500 */
[----:B------:R-:W-:-:S03]  /*6d30*/  PRMT R23, RZ, 0x7610, R23 ;  /* 0x00007610ff177816 */ /* 0x000fc60000000017 */
[----:B------:R-:W4:Y:S01]  /*6d40*/  LDL R13, [R1+0x34] ;  /* 0x00003400010d7983 */ /* 0x000f220000100800 */
[----:B0-----:R-:W-:Y:S02]  /*6d50*/  IMAD.IADD R14, R12, 0x1, R251 ;  /* 0x000000010c0e7824 */ /* 0x001fe400078e02fb */
[----:B------:R-:W-:Y:S01]  /*6d60*/  IMAD.X R15, R219, 0x1, R252, P1 ;  /* 0x00000001db0f7824 */ /* 0x000fe200008e06fc */
[----:B------:R-:W-:Y:S01]  /*6d70*/  IADD3 RZ, P1, R11, R251, RZ ;  /* 0x000000fb0bff7210 */ /* 0x000fe20007f3e0ff */
[----:B------:R-:W4:Y:S04]  /*6d80*/  LDL R219, [R1+0x38] ;  /* 0x0000380001db7983 */ /* 0x000f280000100800 */
[----:B------:R0:W4:Y:S01]  /*6d90*/  @!P0 LDG.E.U16 R161, desc[UR16][R14.64] ;  /* 0x000000100ea18981 */ /* 0x000122000c1e1500 */
[----:B------:R-:W-:-:S03]  /*6da0*/  PRMT R17, RZ, 0x7610, R17 ;  /* 0x00007610ff117816 */ /* 0x000fc60000000011 */
[----:B-1----:R-:W4:Y:S01]  /*6db0*/  LDL R12, [R1+0x30] ;  /* 0x00003000010c7983 */ /* 0x002f220000100800 */
[----:B0-----:R-:W-:-:S03]  /*6dc0*/  IMAD.IADD R14, R11, 0x1, R251 ;  /* 0x000000010b0e7824 */ /* 0x001fc600078e02fb */
[----:B------:R-:W-:Y:S01]  /*6dd0*/  STL [R1+0x2a8], R11 ;  /* 0x0002a80b01007387 */ /* 0x000fe20000100800 */
[----:B--2---:R-:W-:Y:S01]  /*6de0*/  IMAD.X R15, R222, 0x1, R252, P1 ;  /* 0x00000001de0f7824 */ /* 0x004fe200008e06fc */
[----:B------:R-:W-:-:S04]  /*6df0*/  IADD3 RZ, P1, R10, R251, RZ ;  /* 0x000000fb0aff7210 */ /* 0x000fc80007f3e0ff */
[----:B------:R0:W2:Y:S04]  /*6e00*/  @!P0 LDG.E.U16 R23, desc[UR16][R14.64] ;  /* 0x000000100e178981 */ /* 0x0000a8000c1e1500 */
[----:B------:R-:W-:Y:S01]  /*6e10*/  STL [R1+0x2ac], R222 ;  /* 0x0002acde01007387 */ /* 0x000fe20000100800 */
[----:B0-----:R-:W-:Y:S02]  /*6e20*/  IMAD.IADD R14, R10, 0x1, R251 ;  /* 0x000000010a0e7824 */ /* 0x001fe400078e02fb */
[----:B---3--:R-:W-:Y:S01]  /*6e30*/  IMAD.X R15, R223, 0x1, R252, P1 ;  /* 0x00000001df0f7824 */ /* 0x008fe200008e06fc */
[----:B------:R-:W-:Y:S01]  /*6e40*/  STL [R1+0x2b0], R10 ;  /* 0x0002b00a01007387 */ /* 0x000fe20000100800 */
[----:B------:R-:W-:-:S03]  /*6e50*/  IADD3 RZ, P1, R9, R251, RZ ;  /* 0x000000fb09ff7210 */ /* 0x000fc60007f3e0ff */
[----:B------:R-:W-:Y:S04]  /*6e60*/  STL [R1+0x2b4], R223 ;  /* 0x0002b4df01007387 */ /* 0x000fe80000100800 */
[----:B------:R0:W3:Y:S04]  /*6e70*/  @!P0 LDG.E.U16 R17, desc[UR16][R14.64] ;  /* 0x000000100e118981 */ /* 0x0000e8000c1e1500 */
[----:B------:R1:W-:Y:S01]  /*6e80*/  STL [R1+0x2b8], R9 ;  /* 0x0002b80901007387 */ /* 0x0003e20000100800 */
[----:B0-----:R-:W-:-:S03]  /*6e90*/  IMAD.IADD R14, R9, 0x1, R251 ;  /* 0x00000001090e7824 */ /* 0x001fc600078e02fb */
[----:B-1----:R-:W2:Y:S01]  /*6ea0*/  LDL R9, [R1+0x2c] ;  /* 0x00002c0001097983 */ /* 0x002ea20000100800 */
[----:B----4-:R-:W-:Y:S01]  /*6eb0*/  IMAD.X R15, R186, 0x1, R252, P1 ;  /* 0x00000001ba0f7824 */ /* 0x010fe200008e06fc */
[----:B------:R-:W-:Y:S01]  /*6ec0*/  LOP3.LUT R186, R220, 0x40, RZ, 0xc0, !PT ;  /* 0x00000040dcba7812 */ /* 0x000fe200078ec0ff */
[----:B------:R-:W-:Y:S01]  /*6ed0*/  IMAD.SHL.U32 R176, R176, 0x2, RZ ;  /* 0x00000002b0b07824 */ /* 0x000fe200078e00ff */
[----:B------:R-:W-:-:S03]  /*6ee0*/  PRMT R175, RZ, 0x7610, R175 ;  /* 0x00007610ffaf7816 */ /* 0x000fc600000000af */
[----:B------:R-:W-:Y:S01]  /*6ef0*/  IMAD R186, R186, 0x80, R176 ;  /* 0x00000080baba7824 */ /* 0x000fe200078e02b0 */
[C---:B------:R-:W-:Y:S02]  /*6f00*/  IADD3 RZ, P1, R8.reuse, R251, RZ ;  /* 0x000000fb08ff7210 */ /* 0x040fe40007f3e0ff */
[----:B------:R0:W4:Y:S04]  /*6f10*/  @!P0 LDG.E.U16 R175, desc[UR16][R14.64] ;  /* 0x000000100eaf8981 */ /* 0x000128000c1e1500 */
[----:B------:R1:W-:Y:S01]  /*6f20*/  STS.U16 [R186+UR8], R160 ;  /* 0x000000a0ba007988 */ /* 0x0003e20008000408 */
[----:B0-----:R-:W-:Y:S01]  /*6f30*/  IMAD.IADD R14, R8, 0x1, R251 ;  /* 0x00000001080e7824 */ /* 0x001fe200078e02fb */
[----:B-1----:R-:W-:Y:S02]  /*6f40*/  PRMT R160, RZ, 0x7610, R160 ;  /* 0x00007610ffa07816 */ /* 0x002fe400000000a0 */
[----:B------:R0:W-:Y:S04]  /*6f50*/  STS.U16 [R186+UR8+0x400], R22 ;  /* 0x00040016ba007988 */ /* 0x0001e80008000408 */
[----:B------:R1:W-:Y:S01]  /*6f60*/  STS.U16 [R186+UR8+0x800], R16 ;  /* 0x00080010ba007988 */ /* 0x0003e20008000408 */
[----:B0-----:R-:W-:-:S02]  /*6f70*/  PRMT R22, RZ, 0x7610, R22 ;  /* 0x00007610ff167816 */ /* 0x001fc40000000016 */
[----:B-1----:R-:W-:Y:S01]  /*6f80*/  PRMT R16, RZ, 0x7610, R16 ;  /* 0x00007610ff107816 */ /* 0x002fe20000000010 */
[----:B------:R-:W-:Y:S01]  /*6f90*/  IMAD.X R15, R221, 0x1, R252, P1 ;  /* 0x00000001dd0f7824 */ /* 0x000fe200008e06fc */
[----:B------:R-:W-:-:S04]  /*6fa0*/  IADD3 RZ, P1, R7, R251, RZ ;  /* 0x000000fb07ff7210 */ /* 0x000fc80007f3e0ff */
[----:B------:R0:W3:Y:S02]  /*6fb0*/  @!P0 LDG.E.U16 R160, desc[UR16][R14.64] ;  /* 0x000000100ea08981 */ /* 0x0000e4000c1e1500 */
[----:B0-----:R-:W-:Y:S02]  /*6fc0*/  IMAD.IADD R14, R7, 0x1, R251 ;  /* 0x00000001070e7824 */ /* 0x001fe400078e02fb */
[----:B------:R-:W-:Y:S01]  /*6fd0*/  IMAD.X R15, R219, 0x1, R252, P1 ;  /* 0x00000001db0f7824 */ /* 0x000fe200008e06fc */
[----:B------:R-:W-:-:S04]  /*6fe0*/  IADD3 RZ, P1, R6, R251, RZ ;  /* 0x000000fb06ff7210 */ /* 0x000fc80007f3e0ff */
[----:B------:R0:W3:Y:S01]  /*6ff0*/  @!P0 LDG.E.U16 R22, desc[UR16][R14.64] ;  /* 0x000000100e168981 */ /* 0x0000e2000c1e1500 */
[----:B------:R-:W-:Y:S01]  /*7000*/  PRMT R174, RZ, 0x7610, R174 ;  /* 0x00007610ffae7816 */ /* 0x000fe200000000ae */
[--C-:B0-----:R-:W-:Y:S02]  /*7010*/  IMAD.IADD R14, R6, 0x1, R251.reuse ;  /* 0x00000001060e7824 */ /* 0x101fe400078e02fb */
[----:B------:R-:W-:Y:S01]  /*7020*/  IMAD.X R15, R13, 0x1, R252, P1 ;  /* 0x000000010d0f7824 */ /* 0x000fe200008e06fc */
[C---:B------:R-:W-:Y:S01]  /*7030*/  IADD3 RZ, P1, R5.reuse, R251, RZ ;  /* 0x000000fb05ff7210 */ /* 0x040fe20007f3e0ff */
[----:B------:R-:W4:Y:S04]  /*7040*/  LDL.LU R13, [R1+0x28] ;  /* 0x00002800010d7983 */ /* 0x000f280000300800 */
[----:B------:R0:W3:Y:S04]  /*7050*/  @!P0 LDG.E.U16 R16, desc[UR16][R14.64] ;  /* 0x000000100e108981 */ /* 0x0000e8000c1e1500 */
[----:B------:R-:W3:Y:S04]  /*7060*/  LDL.LU R221, [R1+0x24] ;  /* 0x0000240001dd7983 */ /* 0x000ee80000300800 */
[----:B------:R-:W3:Y:S01]  /*7070*/  LDL R229, [R1+0x1c0] ;  /* 0x0001c00001e57983 */ /* 0x000ee20000100800 */
[----:B0-----:R-:W-:-:S02]  /*7080*/  IMAD.IADD R14, R5, 0x1, R251 ;  /* 0x00000001050e7824 */ /* 0x001fc400078e02fb */
[--C-:B------:R-:W-:Y:S01]  /*7090*/  IMAD.X R15, R12, 0x1, R252.reuse, P1 ;  /* 0x000000010c0f7824 */ /* 0x100fe200008e06fc */
[----:B------:R-:W-:Y:S01]  /*70a0*/  IADD3 RZ, P1, R4, R251, RZ ;  /* 0x000000fb04ff7210 */ /* 0x000fe20007f3e0ff */
[----:B------:R-:W3:Y:S04]  /*70b0*/  LDL R228, [R1+0x108] ;  /* 0x0001080001e47983 */ /* 0x000ee80000100800 */
[----:B------:R-:W3:Y:S04]  /*70c0*/  LDL R227, [R1+0x1b0] ;  /* 0x0001b00001e37983 */ /* 0x000ee80000100800 */
[----:B------:R-:W3:Y:S04]  /*70d0*/  LDL R226, [R1+0xf8] ;  /* 0x0000f80001e27983 */ /* 0x000ee80000100800 */
[----:B------:R2:W3:Y:S04]  /*70e0*/  @!P0 LDG.E.U16 R174, desc[UR16][R14.64] ;  /* 0x000000100eae8981 */ /* 0x0004e8000c1e1500 */
[----:B------:R-:W3:Y:S04]  /*70f0*/  LDL.LU R225, [R1+0x1c] ;  /* 0x00001c0001e17983 */ /* 0x000ee80000300800 */
[----:B------:R-:W3:Y:S01]  /*7100*/  LDL.LU R224, [R1+0x18] ;  /* 0x0000180001e07983 */ /* 0x000ee20000300800 */
[----:B--2---:R-:W-:-:S03]  /*7110*/  IMAD.X R15, R9, 0x1, R252, P1 ;  /* 0x00000001090f7824 */ /* 0x004fc600008e06fc */
[----:B------:R-:W2:Y:S04]  /*7120*/  LDL.LU R9, [R1+0x14] ;  /* 0x0000140001097983 */ /* 0x000ea80000300800 */
[----:B------:R-:W2:Y:S04]  /*7130*/  LDL.LU R223, [R1+0x10] ;  /* 0x0000100001df7983 */ /* 0x000ea80000300800 */
[----:B------:R-:W2:Y:S04]  /*7140*/  LDL.LU R10, [R1+0xc] ;  /* 0x00000c00010a7983 */ /* 0x000ea80000300800 */
[----:B------:R-:W2:Y:S04]  /*7150*/  LDL.LU R222, [R1+0x8] ;  /* 0x0000080001de7983 */ /* 0x000ea80000300800 */
[----:B------:R-:W2:Y:S04]  /*7160*/  LDL.LU R11, [R1+0x20] ;  /* 0x00002000010b7983 */ /* 0x000ea80000300800 */
[----:B------:R-:W2:Y:S04]  /*7170*/  LDL.LU R12, [R1] ;  /* 0x00000000010c7983 */ /* 0x000ea80000300800 */
[----:B------:R-:W-:Y:S04]  /*7180*/  STL [R1+0x218], R0 ;  /* 0x0002180001007387 */ /* 0x000fe80000100800 */
[----:B------:R-:W-:Y:S04]  /*7190*/  STL [R1+0x21c], R248 ;  /* 0x00021cf801007387 */ /* 0x000fe80000100800 */
[----:B------:R-:W2:Y:S04]  /*71a0*/  LDL.LU R237, [R1+0xd8] ;  /* 0x0000d80001ed7983 */ /* 0x000ea80000300800 */
[----:B------:R-:W2:Y:S01]  /*71b0*/  LDL.LU R236, [R1+0x190] ;  /* 0x0001900001ec7983 */ /* 0x000ea20000300800 */
[----:B------:R-:W-:-:S03]  /*71c0*/  IMAD.IADD R14, R4, 0x1, R251 ;  /* 0x00000001040e7824 */ /* 0x000fc600078e02fb */
[----:B------:R0:W-:Y:S01]  /*71d0*/  STS.U16 [R186+UR8+0xc00], R159 ;  /* 0x000c009fba007988 */ /* 0x0001e20008000408 */
[----:B------:R-:W-:-:S03]  /*71e0*/  IADD3 RZ, P1, R3, R251, RZ ;  /* 0x000000fb03ff7210 */ /* 0x000fc60007f3e0ff */
[----:B------:R1:W-:Y:S04]  /*71f0*/  STS.U16 [R186+UR8+0x1400], R21 ;  /* 0x00140015ba007988 */ /* 0x0003e80008000408 */
[----:B------:R-:W-:Y:S01]  /*7200*/  STS.U16 [R186+UR8+0x1000], R153 ;  /* 0x00100099ba007988 */ /* 0x000fe20008000408 */
[----:B0-----:R-:W-:-:S03]  /*7210*/  PRMT R159, RZ, 0x7610, R159 ;  /* 0x00007610ff9f7816 */ /* 0x001fc6000000009f */
[----:B------:R0:W-:Y:S01]  /*7220*/  STS.U16 [R186+UR8+0x1800], R152 ;  /* 0x00180098ba007988 */ /* 0x0001e20008000408 */
[----:B-1----:R-:W-:-:S03]  /*7230*/  PRMT R21, RZ, 0x7610, R21 ;  /* 0x00007610ff157816 */ /* 0x002fc60000000015 */
[----:B------:R1:W2:Y:S01]  /*7240*/  @!P0 LDG.E.U16 R159, desc[UR16][R14.64] ;  /* 0x000000100e9f8981 */ /* 0x0002a2000c1e1500 */
[----:B------:R-:W-:-:S03]  /*7250*/  LOP3.LUT R219, R186, 0x10, RZ, 0x3c, !PT ;  /* 0x00000010badb7812 */ /* 0x000fc600078e3cff */
[----:B------:R0:W-:Y:S04]  /*7260*/  STS.U16 [R186+UR8+0x1c00], R173 ;  /* 0x001c00adba007988 */ /* 0x0001e80008000408 */
[----:B------:R-:W2:Y:S01]  /*7270*/  LDL R238, [R1+0x150] ;  /* 0x0001500001ee7983 */ /* 0x000ea20000100800 */
[--C-:B-1----:R-:W-:Y:S02]  /*7280*/  IMAD.IADD R14, R3, 0x1, R251.reuse ;  /* 0x00000001030e7824 */ /* 0x102fe400078e02fb */
[----:B0-----:R-:W-:Y:S01]  /*7290*/  IMAD.IADD R152, R2, 0x1, R251 ;  /* 0x0000000102987824 */ /* 0x001fe200078e02fb */
[----:B------:R-:W2:Y:S01]  /*72a0*/  LDL R235, [R1+0x98] ;  /* 0x0000980001eb7983 */ /* 0x000ea20000100800 */
[----:B------:R-:W-:-:S03]  /*72b0*/  PRMT R173, RZ, 0x7610, R173 ;  /* 0x00007610ffad7816 */ /* 0x000fc600000000ad */
[----:B------:R0:W-:Y:S04]  /*72c0*/  STS.U16 [R219+UR8+0x480], R158 ;  /* 0x0004809edb007988 */ /* 0x0001e80008000408 */
[----:B------:R-:W2:Y:S04]  /*72d0*/  LDL R234, [R1+0x140] ;  /* 0x0001400001ea7983 */ /* 0x000ea80000100800 */
[----:B------:R-:W2:Y:S04]  /*72e0*/  LDL R233, [R1+0x88] ;  /* 0x0000880001e97983 */ /* 0x000ea80000100800 */
[----:B------:R-:W2:Y:S04]  /*72f0*/  LDL R232, [R1+0x130] ;  /* 0x0001300001e87983 */ /* 0x000ea80000100800 */
[----:B------:R-:W2:Y:S01]  /*7300*/  LDL R231, [R1+0x70] ;  /* 0x0000700001e77983 */ /* 0x000ea20000100800 */
[----:B----4-:R-:W-:Y:S01]  /*7310*/  IMAD.X R15, R13, 0x1, R252, P1 ;  /* 0x000000010d0f7824 */ /* 0x010fe200008e06fc */
[----:B------:R-:W-:-:S04]  /*7320*/  IADD3 RZ, P1, R2, R251, RZ ;  /* 0x000000fb02ff7210 */ /* 0x000fc80007f3e0ff */
[----:B------:R1:W4:Y:S01]  /*7330*/  @!P0 LDG.E.U16 R21, desc[UR16][R14.64] ;  /* 0x000000100e158981 */ /* 0x000322000c1e1500 */
[----:B---3--:R-:W-:Y:S01]  /*7340*/  IMAD.X R153, R221, 0x1, R252, P1 ;  /* 0x00000001dd997824 */ /* 0x008fe200008e06fc */
[----:B-1----:R-:W-:-:S06]  /*7350*/  PRMT R15, RZ, 0x7610, R15 ;  /* 0x00007610ff0f7816 */ /* 0x002fcc000000000f */
[----:B------:R1:W3:Y:S01]  /*7360*/  @!P0 LDG.E.U16 R15, desc[UR16][R152.64] ;  /* 0x00000010980f8981 */ /* 0x0002e2000c1e1500 */
[----:B0-----:R-:W-:-:S03]  /*7370*/  PRMT R158, RZ, 0x7610, R158 ;  /* 0x00007610ff9e7816 */ /* 0x001fc6000000009e */
[----:B------:R0:W-:Y:S01]  /*7380*/  STS.U16 [R219+UR8+0x880], R20 ;  /* 0x00088014db007988 */ /* 0x0001e20008000408 */
[----:B------:R-:W-:Y:S02]  /*7390*/  PRMT R14, RZ, 0x7610, R14 ;  /* 0x00007610ff0e7816 */ /* 0x000fe4000000000e */
[----:B0-----:R-:W-:Y:S01]  /*73a0*/  PRMT R20, RZ, 0x7610, R20 ;  /* 0x00007610ff147816 */ /* 0x001fe20000000014 */
[----:B------:R0:W-:Y:S02]  /*73b0*/  STS.U16 [R219+UR8+0xc80], R172 ;  /* 0x000c80acdb007988 */ /* 0x0001e40008000408 */
[----:B0-----:R-:W-:Y:S02]  /*73c0*/  PRMT R172, RZ, 0x7610, R172 ;  /* 0x00007610ffac7816 */ /* 0x001fe400000000ac */
[----:B------:R0:W-:Y:S02]  /*73d0*/  STS.U16 [R219+UR8+0x1080], R171 ;  /* 0x001080abdb007988 */ /* 0x0001e40008000408 */
[----:B0-----:R-:W-:-:S02]  /*73e0*/  PRMT R171, RZ, 0x7610, R171 ;  /* 0x00007610ffab7816 */ /* 0x001fc400000000ab */
[----:B------:R0:W-:Y:S02]  /*73f0*/  STS.U16 [R219+UR8+0x1480], R170 ;  /* 0x001480aadb007988 */ /* 0x0001e40008000408 */
[----:B0-----:R-:W-:Y:S02]  /*7400*/  PRMT R170, RZ, 0x7610, R170 ;  /* 0x00007610ffaa7816 */ /* 0x001fe400000000aa */
[----:B------:R0:W-:Y:S02]  /*7410*/  STS.U16 [R219+UR8+0x1880], R169 ;  /* 0x001880a9db007988 */ /* 0x0001e40008000408 */
[----:B0-----:R-:W-:Y:S02]  /*7420*/  PRMT R169, RZ, 0x7610, R169 ;  /* 0x00007610ffa97816 */ /* 0x001fe400000000a9 */
[C---:B--2---:R-:W-:Y:S01]  /*7430*/  IADD3 RZ, P1, R12.reuse, R251, RZ ;  /* 0x000000fb0cff7210 */ /* 0x044fe20007f3e0ff */
[----:B-1----:R-:W-:-:S04]  /*7440*/  IMAD.IADD R152, R12, 0x1, R251 ;  /* 0x000000010c987824 */ /* 0x002fc800078e02fb */
[----:B------:R-:W-:Y:S01]  /*7450*/  IMAD.X R153, R11, 0x1, R252, P1 ;  /* 0x000000010b997824 */ /* 0x000fe200008e06fc */
[----:B------:R-:W-:-:S04]  /*7460*/  IADD3 RZ, P1, R222, R251, RZ ;  /* 0x000000fbdeff7210 */ /* 0x000fc80007f3e0ff */
[----:B------:R0:W2:Y:S02]  /*7470*/  @!P0 LDG.E.U16 R173, desc[UR16][R152.64] ;  /* 0x0000001098ad8981 */ /* 0x0000a4000c1e1500 */
[----:B0-----:R-:W-:Y:S02]  /*7480*/  IMAD.IADD R152, R222, 0x1, R251 ;  /* 0x00000001de987824 */ /* 0x001fe400078e02fb */
[----:B------:R-:W-:Y:S01]  /*7490*/  IMAD.X R153, R10, 0x1, R252, P1 ;  /* 0x000000010a997824 */ /* 0x000fe200008e06fc */
[----:B------:R-:W-:-:S04]  /*74a0*/  IADD3 RZ, P1, R223, R251, RZ ;  /* 0x000000fbdfff7210 */ /* 0x000fc80007f3e0ff */
[----:B------:R0:W4:Y:S02]  /*74b0*/  @!P0 LDG.E.U16 R158, desc[UR16][R152.64] ;  /* 0x00000010989e8981 */ /* 0x000124000c1e1500 */
[----:B0-----:R-:W-:Y:S02]  /*74c0*/  IMAD.IADD R152, R223, 0x1, R251 ;  /* 0x00000001df987824 */ /* 0x001fe400078e02fb */
[----:B------:R-:W-:Y:S01]  /*74d0*/  IMAD.X R153, R9, 0x1, R252, P1 ;  /* 0x0000000109997824 */ /* 0x000fe200008e06fc */
[----:B------:R-:W-:-:S04]  /*74e0*/  IADD3 RZ, P1, R224, R251, RZ ;  /* 0x000000fbe0ff7210 */ /* 0x000fc80007f3e0ff */
[----:B------:R0:W3:Y:S02]  /*74f0*/  @!P0 LDG.E.U16 R20, desc[UR16][R152.64] ;  /* 0x0000001098148981 */ /* 0x0000e4000c1e1500 */
[----:B0-----:R-:W-:Y:S02]  /*7500*/  IMAD.IADD R152, R224, 0x1, R251 ;  /* 0x00000001e0987824 */ /* 0x001fe400078e02fb */
[----:B------:R-:W-:-:S05]  /*7510*/  IMAD.X R153, R225, 0x1, R252, P1 ;  /* 0x00000001e1997824 */ /* 0x000fca00008e06fc */
[----:B------:R0:W3:Y:S02]  /*7520*/  @!P0 LDG.E.U16 R14, desc[UR16][R152.64] ;  /* 0x00000010980e8981 */ /* 0x0000e4000c1e1500 */
[----:B0-----:R-:W-:-:S05]  /*7530*/  IADD3 R152, P1, R0, R251, RZ ;  /* 0x000000fb00987210 */ /* 0x001fca0007f3e0ff */
[----:B------:R-:W-:-:S05]  /*7540*/  IMAD.X R153, R248, 0x1, R252, P1 ;  /* 0x00000001f8997824 */ /* 0x000fca00008e06fc */
[----:B------:R0:W4:Y:S02]  /*7550*/  @!P0 LDG.E.U16 R172, desc[UR16][R152.64] ;  /* 0x0000001098ac8981 */ /* 0x000124000c1e1500 */
[----:B0-----:R-:W-:-:S05]  /*7560*/  IADD3 R152, P1, R229, R251, RZ ;  /* 0x000000fbe5987210 */ /* 0x001fca0007f3e0ff */
[----:B------:R-:W-:-:S05]  /*7570*/  IMAD.X R153, R228, 0x1, R252, P1 ;  /* 0x00000001e4997824 */ /* 0x000fca00008e06fc */
[----:B------:R0:W3:Y:S02]  /*7580*/  @!P0 LDG.E.U16 R171, desc[UR16][R152.64] ;  /* 0x0000001098ab8981 */ /* 0x0000e4000c1e1500 */
[-C--:B0-----:R-:W-:Y:S02]  /*7590*/  IADD3 R152, P1, R227, R251.reuse, RZ ;  /* 0x000000fbe3987210 */ /* 0x081fe40007f3e0ff */
[----:B------:R-:W2:Y:S03]  /*75a0*/  LDL R227, [R1+0x170] ;  /* 0x0001700001e37983 */ /* 0x000ea60000100800 */
[----:B------:R-:W-:Y:S02]  /*75b0*/  IMAD.X R153, R226, 0x1, R252, P1 ;  /* 0x00000001e2997824 */ /* 0x000fe400008e06fc */
[----:B------:R-:W4:Y:S04]  /*75c0*/  LDL R226, [R1+0x160] ;  /* 0x0001600001e27983 */ /* 0x000f280000100800 */
[----:B------:R0:W3:Y:S04]  /*75d0*/  @!P0 LDG.E.U16 R170, desc[UR16][R152.64] ;  /* 0x0000001098aa8981 */ /* 0x0000e8000c1e1500 */
[----:B------:R-:W2:Y:S04]  /*75e0*/  LDL.LU R229, [R1+0xc8] ;  /* 0x0000c80001e57983 */ /* 0x000ea80000300800 */
[----:B------:R-:W4:Y:S01]  /*75f0*/  LDL.LU R228, [R1+0x180] ;  /* 0x0001800001e47983 */ /* 0x000f220000300800 */
[----:B0-----:R-:W-:-:S03]  /*7600*/  IADD3 R152, P1, R244, R251, RZ ;  /* 0x000000fbf4987210 */ /* 0x001fc60007f3e0ff */
[----:B------:R-:W3:Y:S02]  /*7610*/  LDL.LU R242, [R1+0x19c] ;  /* 0x00019c0001f27983 */ /* 0x000ee40000300800 */
[----:B------:R-:W-:Y:S02]  /*7620*/  IMAD.X R153, R245, 0x1, R252, P1 ;  /* 0x00000001f5997824 */ /* 0x000fe400008e06fc */
[----:B------:R-:W3:Y:S04]  /*7630*/  LDL.LU R248, [R1+0xf4] ;  /* 0x0000f40001f87983 */ /* 0x000ee80000300800 */
[----:B------:R0:W3:Y:S04]  /*7640*/  @!P0 LDG.E.U16 R169, desc[UR16][R152.64] ;  /* 0x0000001098a98981 */ /* 0x0000e8000c1e1500 */
[----:B------:R-:W3:Y:S04]  /*7650*/  LDL.LU R0, [R1+0x1ac] ;  /* 0x0001ac0001007983 */ /* 0x000ee80000300800 */
[----:B------:R-:W-:Y:S01]  /*7660*/  STL [R1+0x220], R244 ;  /* 0x000220f401007387 */ /* 0x000fe20000100800 */
[----:B0-----:R-:W-:-:S03]  /*7670*/  IADD3 R152, P1, R236, R251, RZ ;  /* 0x000000fbec987210 */ /* 0x001fc60007f3e0ff */
[----:B------:R-:W-:Y:S02]  /*7680*/  STL [R1+0x224], R245 ;  /* 0x000224f501007387 */ /* 0x000fe40000100800 */
[----:B------:R-:W-:Y:S02]  /*7690*/  IMAD.X R153, R237, 0x1, R252, P1 ;  /* 0x00000001ed997824 */ /* 0x000fe400008e06fc */
[----:B------:R-:W-:Y:S04]  /*76a0*/  STL [R1+0x22c], R236 ;  /* 0x00022cec01007387 */ /* 0x000fe80000100800 */
[----:B------:R0:W-:Y:S04]  /*76b0*/  STL [R1+0x230], R237 ;  /* 0x000230ed01007387 */ /* 0x0001e80000100800 */
[----:B0-----:R-:W3:Y:S04]  /*76c0*/  LDL.LU R237, [R1+0xb8] ;  /* 0x0000b80001ed7983 */ /* 0x001ee80000300800 */
[----:B------:R0:W-:Y:S04]  /*76d0*/  STS.U16 [R219+UR8+0x1c80], R168 ;  /* 0x001c80a8db007988 */ /* 0x0001e80008000408 */
[----:B------:R1:W-:Y:S01]  /*76e0*/  STS.U16 [R219+UR8+0x80], R179 ;  /* 0x000080b3db007988 */ /* 0x0003e20008000408 */
[----:B0-----:R-:W-:-:S02]  /*76f0*/  PRMT R168, RZ, 0x7610, R168 ;  /* 0x00007610ffa87816 */ /* 0x001fc400000000a8 */
[----:B-1----:R-:W-:-:S04]  /*7700*/  LOP3.LUT R179, R186, 0x20, RZ, 0x3c, !PT ;  /* 0x00000020bab37812 */ /* 0x002fc800078e3cff */
[----:B------:R4:W3:Y:S04]  /*7710*/  @!P0 LDG.E.U16 R168, desc[UR16][R152.64] ;  /* 0x0000001098a88981 */ /* 0x0008e8000c1e1500 */
[----:B------:R0:W-:Y:S02]  /*7720*/  STS.U16 [R179+UR8+0x100], R167 ;  /* 0x000100a7b3007988 */ /* 0x0001e40008000408 */
[----:B0-----:R-:W-:Y:S02]  /*7730*/  PRMT R167, RZ, 0x7610, R167 ;  /* 0x00007610ffa77816 */ /* 0x001fe400000000a7 */
[----:B------:R0:W-:Y:S02]  /*7740*/  STS.U16 [R179+UR8+0x500], R166 ;  /* 0x000500a6b3007988 */ /* 0x0001e40008000408 */
[----:B0-----:R-:W-:-:S02]  /*7750*/  PRMT R166, RZ, 0x7610, R166 ;  /* 0x00007610ffa67816 */ /* 0x001fc400000000a6 */
[----:B----4-:R-:W-:-:S05]  /*7760*/  IADD3 R152, P1, R228, R251, RZ ;  /* 0x000000fbe4987210 */ /* 0x010fca0007f3e0ff */
[----:B--2---:R-:W-:Y:S01]  /*7770*/  IMAD.X R153, R229, 0x1, R252, P1 ;  /* 0x00000001e5997824 */ /* 0x004fe200008e06fc */
[----:B------:R-:W-:Y:S04]  /*7780*/  STL [R1+0x234], R228 ;  /* 0x000234e401007387 */ /* 0x000fe80000100800 */
[----:B------:R0:W2:Y:S04]  /*7790*/  @!P0 LDG.E.U16 R167, desc[UR16][R152.64] ;  /* 0x0000001098a78981 */ /* 0x0000a8000c1e1500 */
[----:B------:R1:W-:Y:S04]  /*77a0*/  STL [R1+0x238], R229 ;  /* 0x000238e501007387 */ /* 0x0003e80000100800 */
[----:B------:R-:W4:Y:S01]  /*77b0*/  LDL R230, [R1+0x120] ;  /* 0x0001200001e67983 */ /* 0x000f220000100800 */
[----:B0-----:R-:W-:-:S03]  /*77c0*/  IADD3 R152, P1, R227, R251, RZ ;  /* 0x000000fbe3987210 */ /* 0x001fc60007f3e0ff */
[----:B------:R-:W2:Y:S04]  /*77d0*/  LDL R219, [R1+0x60] ;  /* 0x0000600001db7983 */ /* 0x000ea80000100800 */
[----:B-1----:R-:W2:Y:S01]  /*77e0*/  LDL R229, [R1+0x1cc] ;  /* 0x0001cc0001e57983 */ /* 0x002ea20000100800 */
[----:B---3--:R-:W-:-:S03]  /*77f0*/  IMAD.X R153, R237, 0x1, R252, P1 ;  /* 0x00000001ed997824 */ /* 0x008fc600008e06fc */
[----:B------:R0:W-:Y:S04]  /*7800*/  STL [R1+0x248], R237 ;  /* 0x000248ed01007387 */ /* 0x0001e80000100800 */
[----:B------:R1:W3:Y:S04]  /*7810*/  @!P0 LDG.E.U16 R166, desc[UR16][R152.64] ;  /* 0x0000001098a68981 */ /* 0x0002e8000c1e1500 */
[----:B0-----:R-:W4:Y:S04]  /*7820*/  LDL.LU R237, [R1+0xa8] ;  /* 0x0000a80001ed7983 */ /* 0x001f280000300800 */
[----:B------:R-:W3:Y:S04]  /*7830*/  LDL R228, [R1+0x114] ;  /* 0x0001140001e47983 */ /* 0x000ee80000100800 */
[----:B------:R-:W3:Y:S01]  /*7840*/  LDL R227, [R1+0x1bc] ;  /* 0x0001bc0001e37983 */ /* 0x000ee20000100800 */
[----:B-1----:R-:W-:-:S03]  /*7850*/  IADD3 R152, P1, R226, R251, RZ ;  /* 0x000000fbe2987210 */ /* 0x002fc60007f3e0ff */
[----:B------:R-:W3:Y:S04]  /*7860*/  LDL R226, [R1+0x104] ;  /* 0x0001040001e27983 */ /* 0x000ee80000100800 */
[----:B------:R0:W-:Y:S02]  /*7870*/  STS.U16 [R179+UR8+0x900], R165 ;  /* 0x000900a5b3007988 */ /* 0x0001e40008000408 */
[----:B0-----:R-:W-:Y:S02]  /*7880*/  PRMT R165, RZ, 0x7610, R165 ;  /* 0x00007610ffa57816 */ /* 0x001fe400000000a5 */
[----:B------:R0:W-:Y:S02]  /*7890*/  STS.U16 [R179+UR8+0xd00], R164 ;  /* 0x000d00a4b3007988 */ /* 0x0001e40008000408 */
[----:B0-----:R-:W-:-:S02]  /*78a0*/  PRMT R164, RZ, 0x7610, R164 ;  /* 0x00007610ffa47816 */ /* 0x001fc400000000a4 */
[----:B------:R0:W-:Y:S02]  /*78b0*/  STS.U16 [R179+UR8+0x1100], R163 ;  /* 0x001100a3b3007988 */ /* 0x0001e40008000408 */
[----:B0-----:R-:W-:Y:S02]  /*78c0*/  PRMT R163, RZ, 0x7610, R163 ;  /* 0x00007610ffa37816 */ /* 0x001fe400000000a3 */
[----:B------:R0:W-:Y:S04]  /*78d0*/  STS.U16 [R179+UR8+0x1500], R162 ;  /* 0x001500a2b3007988 */ /* 0x0001e80008000408 */
[----:B------:R1:W-:Y:S01]  /*78e0*/  STS.U16 [R179+UR8+0x1d00], R154 ;  /* 0x001d009ab3007988 */ /* 0x0003e20008000408 */
[----:B0-----:R-:W-:-:S03]  /*78f0*/  PRMT R162, RZ, 0x7610, R162 ;  /* 0x00007610ffa27816 */ /* 0x001fc600000000a2 */
[----:B------:R2:W-:Y:S01]  /*7900*/  STS.U16 [R179+UR8+0x1900], R155 ;  /* 0x0019009bb3007988 */ /* 0x0005e20008000408 */
[----:B----4-:R-:W-:-:S05]  /*7910*/  IMAD.X R153, R237, 0x1, R252, P1 ;  /* 0x00000001ed997824 */ /* 0x010fca00008e06fc */
[----:B------:R0:W4:Y:S02]  /*7920*/  @!P0 LDG.E.U16 R165, desc[UR16][R152.64] ;  /* 0x0000001098a58981 */ /* 0x000124000c1e1500 */
[----:B0-----:R-:W-:-:S05]  /*7930*/  IADD3 R152, P1, R238, R251, RZ ;  /* 0x000000fbee987210 */ /* 0x001fca0007f3e0ff */
[----:B------:R-:W-:-:S05]  /*7940*/  IMAD.X R153, R235, 0x1, R252, P1 ;  /* 0x00000001eb997824 */ /* 0x000fca00008e06fc */
[----:B------:R0:W4:Y:S02]  /*7950*/  @!P0 LDG.E.U16 R164, desc[UR16][R152.64] ;  /* 0x0000001098a48981 */ /* 0x000124000c1e1500 */
[----:B0-----:R-:W-:-:S05]  /*7960*/  IADD3 R152, P1, R234, R251, RZ ;  /* 0x000000fbea987210 */ /* 0x001fca0007f3e0ff */
[----:B------:R-:W-:-:S05]  /*7970*/  IMAD.X R153, R233, 0x1, R252, P1 ;  /* 0x00000001e9997824 */ /* 0x000fca00008e06fc */
[----:B------:R0:W4:Y:S02]  /*7980*/  @!P0 LDG.E.U16 R163, desc[UR16][R152.64] ;  /* 0x0000001098a38981 */ /* 0x000124000c1e1500 */
[----:B0-----:R-:W-:-:S05]  /*7990*/  IADD3 R152, P1, R232, R251, RZ ;  /* 0x000000fbe8987210 */ /* 0x001fca0007f3e0ff */
[----:B------:R-:W-:Y:S01]  /*79a0*/  IMAD.X R153, R231, 0x1, R252, P1 ;  /* 0x00000001e7997824 */ /* 0x000fe200008e06fc */
[----:B-1----:R-:W-:-:S04]  /*79b0*/  IADD3 R154, P1, R230, R251, RZ ;  /* 0x000000fbe69a7210 */ /* 0x002fc80007f3e0ff */
[----:B------:R0:W4:Y:S01]  /*79c0*/  @!P0 LDG.E.U16 R162, desc[UR16][R152.64] ;  /* 0x0000001098a28981 */ /* 0x000122000c1e1500 */
[----:B--2---:R-:W-:Y:S01]  /*79d0*/  IMAD.X R155, R219, 0x1, R252, P1 ;  /* 0x00000001db9b7824 */ /* 0x004fe200008e06fc */
[----:B------:R-:W-:Y:S02]  /*79e0*/  LOP3.LUT R219, R186, 0x30, RZ, 0x3c, !PT ;  /* 0x00000030badb7812 */ /* 0x000fe400078e3cff */
[----:B0-----:R-:W-:Y:S01]  /*79f0*/  PRMT R152, RZ, 0x7610, R152 ;  /* 0x00007610ff987816 */ /* 0x001fe20000000098 */
[----:B------:R-:W-:Y:S04]  /*7a00*/  STL [R1+0x264], R237 ;  /* 0x000264ed01007387 */ /* 0x000fe80000100800 */
[----:B------:R0:W-:Y:S04]  /*7a10*/  STS.U16 [R219+UR8+0x180], R157 ;  /* 0x0001809ddb007988 */ /* 0x0001e80008000408 */
[----:B------:R1:W2:Y:S04]  /*7a20*/  @!P0 LDG.E.U16 R152, desc[UR16][R154.64] ;  /* 0x000000109a988981 */ /* 0x0002a8000c1e1500 */
[----:B------:R-:W4:Y:S01]  /*7a30*/  LDL.LU R243, [R1+0xe4] ;  /* 0x0000e40001f37983 */ /* 0x000f220000300800 */
[----:B0-----:R-:W-:-:S03]  /*7a40*/  PRMT R157, RZ, 0x7610, R157 ;  /* 0x00007610ff9d7816 */ /* 0x001fc6000000009d */
[----:B------:R-:W2:Y:S01]  /*7a50*/  LDL.LU R234, [R1+0x18c] ;  /* 0x00018c0001ea7983 */ /* 0x000ea20000300800 */
[----:B-1----:R-:W-:-:S03]  /*7a60*/  IADD3 R154, P1, R229, R251, RZ ;  /* 0x000000fbe59a7210 */ /* 0x002fc60007f3e0ff */
[----:B------:R-:W2:Y:S02]  /*7a70*/  LDL.LU R235, [R1+0xd4] ;  /* 0x0000d40001eb7983 */ /* 0x000ea40000300800 */
[----:B---3--:R-:W-:Y:S02]  /*7a80*/  IMAD.X R155, R228, 0x1, R252, P1 ;  /* 0x00000001e49b7824 */ /* 0x008fe400008e06fc */
[----:B------:R-:W3:Y:S04]  /*7a90*/  LDL R229, [R1+0x15c] ;  /* 0x00015c0001e57983 */ /* 0x000ee80000100800 */
[----:B------:R0:W3:Y:S04]  /*7aa0*/  @!P0 LDG.E.U16 R157, desc[UR16][R154.64] ;  /* 0x000000109a9d8981 */ /* 0x0000e8000c1e1500 */
[----:B------:R-:W3:Y:S04]  /*7ab0*/  LDL R239, [R1+0x13c] ;  /* 0x00013c0001ef7983 */ /* 0x000ee80000100800 */
[----:B------:R-:W3:Y:S01]  /*7ac0*/  LDL R238, [R1+0x84] ;  /* 0x0000840001ee7983 */ /* 0x000ee20000100800 */
[----:B0-----:R-:W-:-:S03]  /*7ad0*/  IADD3 R154, P1, R227, R251, RZ ;  /* 0x000000fbe39a7210 */ /* 0x001fc60007f3e0ff */
[----:B------:R-:W3:Y:S04]  /*7ae0*/  LDL R236, [R1+0x12c] ;  /* 0x00012c0001ec7983 */ /* 0x000ee80000100800 */
[----:B------:R-:W3:Y:S01]  /*7af0*/  LDL R233, [R1+0x6c] ;  /* 0x00006c0001e97983 */ /* 0x000ee20000100800 */
[----:B------:R-:W-:-:S03]  /*7b00*/  IMAD.X R155, R226, 0x1, R252, P1 ;  /* 0x00000001e29b7824 */ /* 0x000fc600008e06fc */
[----:B------:R-:W3:Y:S04]  /*7b10*/  LDL.LU R237, [R1+0x94] ;  /* 0x0000940001ed7983 */ /* 0x000ee80000300800 */
[----:B------:R-:W3:Y:S04]  /*7b20*/  LDL.LU R228, [R1+0xb4] ;  /* 0x0000b40001e47983 */ /* 0x000ee80000300800 */
[----:B------:R-:W3:Y:S04]  /*7b30*/  LDL.LU R249, [R1+0x16c] ;  /* 0x00016c0001f97983 */ /* 0x000ee80000300800 */
[----:B------:R-:W3:Y:S04]  /*7b40*/  LDL.LU R227, [R1+0xc4] ;  /* 0x0000c40001e37983 */ /* 0x000ee80000300800 */
[----:B------:R-:W3:Y:S04]  /*7b50*/  LDL.LU R226, [R1+0x17c] ;  /* 0x00017c0001e27983 */ /* 0x000ee80000300800 */
[----:B------:R0:W-:Y:S04]  /*7b60*/  STS.U16 [R219+UR8+0x580], R156 ;  /* 0x0005809cdb007988 */ /* 0x0001e80008000408 */
[----:B------:R1:W-:Y:S01]  /*7b70*/  STS.U16 [R219+UR8+0x980], R178 ;  /* 0x000980b2db007988 */ /* 0x0003e20008000408 */
[----:B0-----:R-:W-:-:S02]  /*7b80*/  PRMT R156, RZ, 0x7610, R156 ;  /* 0x00007610ff9c7816 */ /* 0x001fc4000000009c */
[----:B-1----:R-:W-:-:S04]  /*7b90*/  IADD3 R178, P1, R0, R251, RZ ;  /* 0x000000fb00b27210 */ /* 0x002fc80007f3e0ff */
[----:B------:R0:W3:Y:S01]  /*7ba0*/  @!P0 LDG.E.U16 R156, desc[UR16][R154.64] ;  /* 0x000000109a9c8981 */ /* 0x0000e2000c1e1500 */
[----:B------:R-:W-:Y:S01]  /*7bb0*/  IMAD.X R179, R248, 0x1, R252, P1 ;  /* 0x00000001f8b37824 */ /* 0x000fe200008e06fc */
[----:B0-----:R-:W-:-:S06]  /*7bc0*/  PRMT R155, RZ, 0x7610, R155 ;  /* 0x00007610ff9b7816 */ /* 0x001fcc000000009b */
[----:B------:R0:W3:Y:S01]  /*7bd0*/  @!P0 LDG.E.U16 R155, desc[UR16][R178.64] ;  /* 0x00000010b29b8981 */ /* 0x0000e2000c1e1500 */
[----:B------:R-:W-:Y:S02]  /*7be0*/  PRMT R154, RZ, 0x7610, R154 ;  /* 0x00007610ff9a7816 */ /* 0x000fe4000000009a */
[----:B0-----:R-:W-:Y:S02]  /*7bf0*/  IADD3 R178, P1, R242, R251, RZ ;  /* 0x000000fbf2b27210 */ /* 0x001fe40007f3e0ff */
[----:B------:R-:W-:Y:S01]  /*7c00*/  PRMT R153, RZ, 0x7610, R153 ;  /* 0x00007610ff997816 */ /* 0x000fe20000000099 */
[----:B------:R-:W-:Y:S04]  /*7c10*/  STS.U16 [R219+UR8+0x1580], R180 ;  /* 0x001580b4db007988 */ /* 0x000fe80008000408 */
[----:B------:R-:W-:Y:S04]  /*7c20*/  STS.U16 [R219+UR8+0x1180], R181 ;  /* 0x001180b5db007988 */ /* 0x000fe80008000408 */
[----:B------:R-:W-:Y:S04]  /*7c30*/  STL [R1+0x228], R0 ;  /* 0x0002280001007387 */ /* 0x000fe80000100800 */
[----:B------:R-:W-:Y:S04]  /*7c40*/  STL [R1+0x23c], R248 ;  /* 0x00023cf801007387 */ /* 0x000fe80000100800 */
[----:B------:R-:W-:Y:S04]  /*7c50*/  STL [R1+0x240], R242 ;  /* 0x000240f201007387 */ /* 0x000fe80000100800 */
[----:B------:R-:W-:Y:S04]  /*7c60*/  STS.U16 [R219+UR8+0x1d80], R184 ;  /* 0x001d80b8db007988 */ /* 0x000fe80008000408 */
[----:B------:R-:W-:Y:S04]  /*7c70*/  STS.U16 [R219+UR8+0xd80], R206 ;  /* 0x000d80cedb007988 */ /* 0x000fe80008000408 */
[----:B------:R-:W-:Y:S01]  /*7c80*/  STS.U16 [R219+UR8+0x1980], R185 ;  /* 0x001980b9db007988 */ /* 0x000fe20008000408 */
[----:B----4-:R-:W-:-:S05]  /*7c90*/  IMAD.X R179, R243, 0x1, R252, P1 ;  /* 0x00000001f3b37824 */ /* 0x010fca00008e06fc */
[----:B------:R2:W4:Y:S02]  /*7ca0*/  @!P0 LDG.E.U16 R154, desc[UR16][R178.64] ;  /* 0x00000010b29a8981 */ /* 0x000524000c1e1500 */
[----:B--2---:R-:W-:-:S05]  /*7cb0*/  IADD3 R178, P1, R234, R251, RZ ;  /* 0x000000fbeab27210 */ /* 0x004fca0007f3e0ff */
[----:B------:R-:W-:-:S05]  /*7cc0*/  IMAD.X R179, R235, 0x1, R252, P1 ;  /* 0x00000001ebb37824 */ /* 0x000fca00008e06fc */
[----:B------:R0:W2:Y:S04]  /*7cd0*/  @!P0 LDG.E.U16 R153, desc[UR16][R178.64] ;  /* 0x00000010b2998981 */ /* 0x0000a8000c1e1500 */
[----:B------:R-:W-:Y:S01]  /*7ce0*/  STL [R1+0x244], R243 ;  /* 0x000244f301007387 */ /* 0x000fe20000100800 */
[----:B0-----:R-:W-:-:S03]  /*7cf0*/  PRMT R178, RZ, 0x7610, R178 ;  /* 0x00007610ffb27816 */ /* 0x001fc600000000b2 */
[----:B------:R0:W-:Y:S04]  /*7d00*/  STL [R1+0x24c], R234 ;  /* 0x00024cea01007387 */ /* 0x0001e80000100800 */
[----:B0-----:R-:W4:Y:S01]  /*7d10*/  LDL.LU R234, [R1+0xa4] ;  /* 0x0000a40001ea7983 */ /* 0x001f220000300800 */
[----:B---3--:R-:W-:-:S05]  /*7d20*/  IADD3 R180, P1, R226, R251, RZ ;  /* 0x000000fbe2b47210 */ /* 0x008fca0007f3e0ff */
[----:B------:R-:W-:Y:S01]  /*7d30*/  IMAD.X R181, R227, 0x1, R252, P1 ;  /* 0x00000001e3b57824 */ /* 0x000fe200008e06fc */
[----:B------:R-:W-:Y:S04]  /*7d40*/  STL [R1+0x250], R235 ;  /* 0x000250eb01007387 */ /* 0x000fe80000100800 */
[----:B------:R0:W3:Y:S04]  /*7d50*/  @!P0 LDG.E.U16 R178, desc[UR16][R180.64] ;  /* 0x00000010b4b28981 */ /* 0x0000e8000c1e1500 */
[----:B------:R-:W-:Y:S01]  /*7d60*/  STL [R1+0x254], R226 ;  /* 0x000254e201007387 */ /* 0x000fe20000100800 */
[----:B0-----:R-:W-:-:S03]  /*7d70*/  IADD3 R180, P1, R249, R251, RZ ;  /* 0x000000fbf9b47210 */ /* 0x001fc60007f3e0ff */
[----:B------:R-:W-:Y:S04]  /*7d80*/  STL [R1+0x258], R227 ;  /* 0x000258e301007387 */ /* 0x000fe80000100800 */
[----:B------:R-:W-:Y:S01]  /*7d90*/  STL [R1+0x25c], R249 ;  /* 0x00025cf901007387 */ /* 0x000fe20000100800 */
[----:B------:R-:W-:-:S03]  /*7da0*/  IMAD.X R181, R228, 0x1, R252, P1 ;  /* 0x00000001e4b57824 */ /* 0x000fc600008e06fc */
[----:B------:R0:W-:Y:S04]  /*7db0*/  STL [R1+0x260], R228 ;  /* 0x000260e401007387 */ /* 0x0001e80000100800 */
[----:B0-----:R-:W2:Y:S04]  /*7dc0*/  LDL.LU R228, [R1+0x14c] ;  /* 0x00014c0001e47983 */ /* 0x001ea80000300800 */
[----:B------:R-:W3:Y:S04]  /*7dd0*/  LDL R232, [R1+0x11c] ;  /* 0x00011c0001e87983 */ /* 0x000ee80000100800 */
[----:B------:R-:W3:Y:S04]  /*7de0*/  LDL R231, [R1+0x5c] ;  /* 0x00005c0001e77983 */ /* 0x000ee80000100800 */
[----:B------:R-:W3:Y:S01]  /*7df0*/  LDL R230, [R1+0x1c8] ;  /* 0x0001c80001e67983 */ /* 0x000ee20000100800 */
[----:B------:R-:W-:-:S03]  /*7e00*/  IADD3 R184, P1, R229, R251, RZ ;  /* 0x000000fbe5b87210 */ /* 0x000fc60007f3e0ff */
[----:B------:R-:W3:Y:S04]  /*7e10*/  LDL R229, [R1+0x110] ;  /* 0x0001100001e57983 */ /* 0x000ee80000100800 */
[----:B------:R-:W3:Y:S04]  /*7e20*/  LDL R227, [R1+0x1a8] ;  /* 0x0001a80001e37983 */ /* 0x000ee80000100800 */
[----:B------:R-:W3:Y:S04]  /*7e30*/  LDL R226, [R1+0xf0] ;  /* 0x0000f00001e27983 */ /* 0x000ee80000100800 */
[----:B------:R-:W3:Y:S04]  /*7e40*/  LDL R219, [R1+0x1b8] ;  /* 0x0001b80001db7983 */ /* 0x000ee80000100800 */
[----:B------:R-:W3:Y:S01]  /*7e50*/  LDL R0, [R1+0x100] ;  /* 0x0001000001007983 */ /* 0x000ee20000100800 */
[----:B------:R-:W-:-:S06]  /*7e60*/  PRMT R179, RZ, 0x7610, R179 ;  /* 0x00007610ffb37816 */ /* 0x000fcc00000000b3 */
[----:B------:R0:W3:Y:S02]  /*7e70*/  @!P0 LDG.E.U16 R179, desc[UR16][R180.64] ;  /* 0x00000010b4b38981 */ /* 0x0000e4000c1e1500 */
[----:B0-----:R-:W-:Y:S02]  /*7e80*/  PRMT R180, RZ, 0x7610, R180 ;  /* 0x00007610ffb47816 */ /* 0x001fe400000000b4 */
[----:B------:R-:W-:Y:S02]  /*7e90*/  PRMT R181, RZ, 0x7610, R181 ;  /* 0x00007610ffb57816 */ /* 0x000fe400000000b5 */
[----:B------:R-:W-:-:S05]  /*7ea0*/  LOP3.LUT R206, R186, 0x40, RZ, 0x3c, !PT ;  /* 0x00000040bace7812 */ /* 0x000fca00078e3cff */
[----:B------:R0:W-:Y:S02]  /*7eb0*/  STS.U16 [R206+UR8+0x600], R187 ;  /* 0x000600bbce007988 */ /* 0x0001e40008000408 */
[----:B0-----:R-:W-:Y:S02]  /*7ec0*/  PRMT R187, RZ, 0x7610, R187 ;  /* 0x00007610ffbb7816 */ /* 0x001fe400000000bb */
[----:B------:R0:W-:Y:S02]  /*7ed0*/  STS.U16 [R206+UR8+0xa00], R188 ;  /* 0x000a00bcce007988 */ /* 0x0001e40008000408 */
[----:B0-----:R-:W-:Y:S02]  /*7ee0*/  PRMT R188, RZ, 0x7610, R188 ;  /* 0x00007610ffbc7816 */ /* 0x001fe400000000bc */
[----:B------:R0:W-:Y:S02]  /*7ef0*/  STS.U16 [R206+UR8+0xe00], R191 ;  /* 0x000e00bfce007988 */ /* 0x0001e40008000408 */
[----:B0-----:R-:W-:-:S02]  /*7f00*/  PRMT R191, RZ, 0x7610, R191 ;  /* 0x00007610ffbf7816 */ /* 0x001fc400000000bf */
[----:B------:R0:W-:Y:S02]  /*7f10*/  STS.U16 [R206+UR8+0x1200], R192 ;  /* 0x001200c0ce007988 */ /* 0x0001e40008000408 */
[----:B0-----:R-:W-:Y:S02]  /*7f20*/  PRMT R192, RZ, 0x7610, R192 ;  /* 0x00007610ffc07816 */ /* 0x001fe400000000c0 */
[----:B------:R0:W-:Y:S02]  /*7f30*/  STS.U16 [R206+UR8+0x1600], R193 ;  /* 0x001600c1ce007988 */ /* 0x0001e40008000408 */
[----:B0-----:R-:W-:Y:S01]  /*7f40*/  PRMT R193, RZ, 0x7610, R193 ;  /* 0x00007610ffc17816 */ /* 0x001fe200000000c1 */
[----:B----4-:R-:W-:-:S05]  /*7f50*/  IMAD.X R185, R234, 0x1, R252, P1 ;  /* 0x00000001eab97824 */ /* 0x010fca00008e06fc */
[----:B------:R2:W4:Y:S02]  /*7f60*/  @!P0 LDG.E.U16 R180, desc[UR16][R184.64] ;  /* 0x00000010b8b48981 */ /* 0x000524000c1e1500 */
[----:B--2---:R-:W-:-:S05]  /*7f70*/  IADD3 R184, P1, R228, R251, RZ ;  /* 0x000000fbe4b87210 */ /* 0x004fca0007f3e0ff */
[----:B------:R-:W-:-:S05]  /*7f80*/  IMAD.X R185, R237, 0x1, R252, P1 ;  /* 0x00000001edb97824 */ /* 0x000fca00008e06fc */
[----:B------:R0:W2:Y:S02]  /*7f90*/  @!P0 LDG.E.U16 R181, desc[UR16][R184.64] ;  /* 0x00000010b8b58981 */ /* 0x0000a4000c1e1500 */
[----:B0-----:R-:W-:-:S05]  /*7fa0*/  IADD3 R184, P1, R239, R251, RZ ;  /* 0x000000fbefb87210 */ /* 0x001fca0007f3e0ff */
[----:B------:R-:W-:-:S05]  /*7fb0*/  IMAD.X R185, R238, 0x1, R252, P1 ;  /* 0x00000001eeb97824 */ /* 0x000fca00008e06fc */
[----:B------:R0:W2:Y:S02]  /*7fc0*/  @!P0 LDG.E.U16 R187, desc[UR16][R184.64] ;  /* 0x00000010b8bb8981 */ /* 0x0000a4000c1e1500 */
[----:B0-----:R-:W-:-:S05]  /*7fd0*/  IADD3 R184, P1, R236, R251, RZ ;  /* 0x000000fbecb87210 */ /* 0x001fca0007f3e0ff */
[----:B------:R-:W-:-:S05]  /*7fe0*/  IMAD.X R185, R233, 0x1, R252, P1 ;  /* 0x00000001e9b97824 */ /* 0x000fca00008e06fc */
[----:B------:R3:W2:Y:S02]  /*7ff0*/  @!P0 LDG.E.U16 R188, desc[UR16][R184.64] ;  /* 0x00000010b8bc8981 */ /* 0x0006a4000c1e1500 */
[----:B---3--:R-:W-:-:S05]  /*8000*/  IADD3 R184, P1, R232, R251, RZ ;  /* 0x000000fbe8b87210 */ /* 0x008fca0007f3e0ff */
[----:B------:R-:W-:-:S05]  /*8010*/  IMAD.X R185, R231, 0x1, R252, P1 ;  /* 0x00000001e7b97824 */ /* 0x000fca00008e06fc */
[----:B------:R0:W3:Y:S02]  /*8020*/  @!P0 LDG.E.U16 R191, desc[UR16][R184.64] ;  /* 0x00000010b8bf8981 */ /* 0x0000e4000c1e1500 */
[-C--:B0-----:R-:W-:Y:S02]  /*8030*/  IADD3 R184, P1, R230, R251.reuse, RZ ;  /* 0x000000fbe6b87210 */ /* 0x081fe40007f3e0ff */
[----:B------:R-:W-:Y:S03]  /*8040*/  STL [R1+0x268], R234 ;  /* 0x000268ea01007387 */ /* 0x000fe60000100800 */
[----:B------:R-:W-:Y:S01]  /*8050*/  IMAD.X R185, R229, 0x1, R252, P1 ;  /* 0x00000001e5b97824 */ /* 0x000fe200008e06fc */
[----:B------:R0:W-:Y:S04]  /*8060*/  STL [R1+0x27c], R228 ;  /* 0x00027ce401007387 */ /* 0x0001e80000100800 */
[----:B------:R1:W3:Y:S04]  /*8070*/  @!P0 LDG.E.U16 R192, desc[UR16][R184.64] ;  /* 0x00000010b8c08981 */ /* 0x0002e8000c1e1500 */
[----:B------:R-:W-:Y:S04]  /*8080*/  STL [R1+0x280], R237 ;  /* 0x000280ed01007387 */ /* 0x000fe80000100800 */
[----:B------:R-:W4:Y:S01]  /*8090*/  LDL.LU R241, [R1+0xe0] ;  /* 0x0000e00001f17983 */ /* 0x000f220000300800 */
[----:B-1----:R-:W-:-:S03]  /*80a0*/  IADD3 R184, P1, R227, R251, RZ ;  /* 0x000000fbe3b87210 */ /* 0x002fc60007f3e0ff */
[----:B------:R-:W2:Y:S02]  /*80b0*/  LDL.LU R240, [R1+0x198] ;  /* 0x0001980001f07983 */ /* 0x000ea40000300800 */
[----:B------:R-:W-:Y:S02]  /*80c0*/  IMAD.X R185, R226, 0x1, R252, P1 ;  /* 0x00000001e2b97824 */ /* 0x000fe400008e06fc */
[----:B------:R-:W3:Y:S04]  /*80d0*/  LDL.LU R233, [R1+0xd0] ;  /* 0x0000d00001e97983 */ /* 0x000ee80000300800 */
[----:B------:R1:W3:Y:S04]  /*80e0*/  @!P0 LDG.E.U16 R193, desc[UR16][R184.64] ;  /* 0x00000010b8c18981 */ /* 0x0002e8000c1e1500 */
[----:B------:R-:W3:Y:S04]  /*80f0*/  LDL.LU R232, [R1+0x188] ;  /* 0x0001880001e87983 */ /* 0x000ee80000300800 */
[----:B------:R-:W3:Y:S01]  /*8100*/  LDL R230, [R1+0x1c4] ;  /* 0x0001c40001e67983 */ /* 0x000ee20000100800 */
[----:B-1----:R-:W-:-:S03]  /*8110*/  IADD3 R184, P1, R219, R251, RZ ;  /* 0x000000fbdbb87210 */ /* 0x002fc60007f3e0ff */
[----:B------:R-:W3:Y:S02]  /*8120*/  LDL R219, [R1+0x90] ;  /* 0x0000900001db7983 */ /* 0x000ee40000100800 */
[----:B------:R-:W-:Y:S02]  /*8130*/  IMAD.X R185, R0, 0x1, R252, P1 ;  /* 0x0000000100b97824 */ /* 0x000fe400008e06fc */
[----:B0-----:R-:W3:Y:S04]  /*8140*/  LDL R228, [R1+0x10c] ;  /* 0x00010c0001e47983 */ /* 0x001ee80000100800 */
[----:B------:R-:W3:Y:S04]  /*8150*/  LDL R227, [R1+0x1b4] ;  /* 0x0001b40001e37983 */ /* 0x000ee80000100800 */
[----:B------:R-:W3:Y:S04]  /*8160*/  LDL R0, [R1+0xfc] ;  /* 0x0000fc0001007983 */ /* 0x000ee80000100800 */
[----:B------:R-:W3:Y:S04]  /*8170*/  LDL.LU R234, [R1+0x148] ;  /* 0x0001480001ea7983 */ /* 0x000ee80000300800 */
[----:B------:R-:W3:Y:S04]  /*8180*/  LDL.LU R226, [R1+0xa0] ;  /* 0x0000a00001e27983 */ /* 0x000ee80000300800 */
[----:B------:R-:W3:Y:S04]  /*8190*/  LDL.LU R235, [R1+0x158] ;  /* 0x0001580001eb7983 */ /* 0x000ee80000300800 */
[----:B------:R-:W3:Y:S04]  /*81a0*/  LDL.LU R248, [R1+0xb0] ;  /* 0x0000b00001f87983 */ /* 0x000ee80000300800 */
[----:B------:R-:W3:Y:S04]  /*81b0*/  LDL.LU R229, [R1+0x168] ;  /* 0x0001680001e57983 */ /* 0x000ee80000300800 */
[----:B------:R-:W3:Y:S04]  /*81c0*/  LDL.LU R245, [R1+0xc0] ;  /* 0x0000c00001f57983 */ /* 0x000ee80000300800 */
[----:B------:R-:W3:Y:S04]  /*81d0*/  LDL.LU R244, [R1+0x178] ;  /* 0x0001780001f47983 */ /* 0x000ee80000300800 */
[----:B------:R0:W-:Y:S04]  /*81e0*/  STS.U16 [R206+UR8+0x1a00], R204 ;  /* 0x001a00ccce007988 */ /* 0x0001e80008000408 */
[----:B------:R1:W-:Y:S04]  /*81f0*/  STS.U16 [R206+UR8+0x1e00], R203 ;  /* 0x001e00cbce007988 */ /* 0x0003e80008000408 */
[----:B------:R1:W-:Y:S01]  /*8200*/  STS.U16 [R206+UR8+0x200], R205 ;  /* 0x000200cdce007988 */ /* 0x0003e20008000408 */
[----:B0-----:R-:W-:-:S03]  /*8210*/  PRMT R204, RZ, 0x7610, R204 ;  /* 0x00007610ffcc7816 */ /* 0x001fc600000000cc */
[----:B------:R-:W3:Y:S04]  /*8220*/  LDL.LU R238, [R1+0x194] ;  /* 0x0001940001ee7983 */ /* 0x000ee80000300800 */
[----:B------:R2:W3:Y:S01]  /*8230*/  @!P0 LDG.E.U16 R204, desc[UR16][R184.64] ;  /* 0x00000010b8cc8981 */ /* 0x0004e2000c1e1500 */
[----:B-1----:R-:W-:Y:S02]  /*8240*/  PRMT R203, RZ, 0x7610, R203 ;  /* 0x00007610ffcb7816 */ /* 0x002fe400000000cb */
[----:B------:R-:W-:Y:S01]  /*8250*/  LOP3.LUT R205, R186, 0x50, RZ, 0x3c, !PT ;  /* 0x00000050bacd7812 */ /* 0x000fe200078e3cff */
[----:B------:R-:W3:Y:S04]  /*8260*/  LDL.LU R247, [R1+0xec] ;  /* 0x0000ec0001f77983 */ /* 0x000ee80000300800 */
[----:B------:R0:W-:Y:S04]  /*8270*/  STS.U16 [R205+UR8+0x280], R202 ;  /* 0x000280cacd007988 */ /* 0x0001e80008000408 */
[----:B------:R-:W3:Y:S01]  /*8280*/  LDL.LU R246, [R1+0x1a4] ;  /* 0x0001a40001f67983 */ /* 0x000ee20000300800 */
[----:B0-----:R-:W-:-:S03]  /*8290*/  PRMT R202, RZ, 0x7610, R202 ;  /* 0x00007610ffca7816 */ /* 0x001fc600000000ca */
[----:B------:R0:W-:Y:S02]  /*82a0*/  STS.U16 [R205+UR8+0x680], R201 ;  /* 0x000680c9cd007988 */ /* 0x0001e40008000408 */
[----:B0-----:R-:W-:Y:S02]  /*82b0*/  PRMT R201, RZ, 0x7610, R201 ;  /* 0x00007610ffc97816 */ /* 0x001fe400000000c9 */
[----:B------:R0:W-:Y:S02]  /*82c0*/  STS.U16 [R205+UR8+0xa80], R200 ;  /* 0x000a80c8cd007988 */ /* 0x0001e40008000408 */
[----:B0-----:R-:W-:Y:S02]  /*82d0*/  PRMT R200, RZ, 0x7610, R200 ;  /* 0x00007610ffc87816 */ /* 0x001fe400000000c8 */
[----:B--2---:R-:W-:-:S05]  /*82e0*/  IADD3 R184, P1, R240, R251, RZ ;  /* 0x000000fbf0b87210 */ /* 0x004fca0007f3e0ff */
[----:B----4-:R-:W-:-:S05]  /*82f0*/  IMAD.X R185, R241, 0x1, R252, P1 ;  /* 0x00000001f1b97824 */ /* 0x010fca00008e06fc */
[----:B------:R3:W2:Y:S02]  /*8300*/  @!P0 LDG.E.U16 R203, desc[UR16][R184.64] ;  /* 0x00000010b8cb8981 */ /* 0x0006a4000c1e1500 */
[-C--:B---3--:R-:W-:Y:S02]  /*8310*/  IADD3 R184, P1, R232, R251.reuse, RZ ;  /* 0x000000fbe8b87210 */ /* 0x088fe40007f3e0ff */
[----:B------:R-:W-:Y:S03]  /*8320*/  STL [R1+0x26c], R240 ;  /* 0x00026cf001007387 */ /* 0x000fe60000100800 */
[----:B------:R-:W-:Y:S01]  /*8330*/  IMAD.X R185, R233, 0x1, R252, P1 ;  /* 0x00000001e9b97824 */ /* 0x000fe200008e06fc */
[----:B------:R-:W-:Y:S04]  /*8340*/  STL [R1+0x270], R241 ;  /* 0x000270f101007387 */ /* 0x000fe80000100800 */
[----:B------:R0:W3:Y:S04]  /*8350*/  @!P0 LDG.E.U16 R202, desc[UR16][R184.64] ;  /* 0x00000010b8ca8981 */ /* 0x0000e8000c1e1500 */
[----:B------:R1:W-:Y:S04]  /*8360*/  STL [R1+0x274], R232 ;  /* 0x000274e801007387 */ /* 0x0003e80000100800 */
[----:B-1----:R-:W4:Y:S04]  /*8370*/  LDL.LU R232, [R1+0x138] ;  /* 0x0001380001e87983 */ /* 0x002f280000300800 */
[----:B------:R1:W-:Y:S04]  /*8380*/  STL [R1+0x278], R233 ;  /* 0x000278e901007387 */ /* 0x0003e80000100800 */
[----:B-1----:R-:W2:Y:S01]  /*8390*/  LDL.LU R233, [R1+0x80] ;  /* 0x0000800001e97983 */ /* 0x002ea20000300800 */
[----:B0-----:R-:W-:-:S05]  /*83a0*/  IADD3 R184, P1, R244, R251, RZ ;  /* 0x000000fbf4b87210 */ /* 0x001fca0007f3e0ff */
[----:B------:R-:W-:Y:S01]  /*83b0*/  IMAD.X R185, R245, 0x1, R252, P1 ;  /* 0x00000001f5b97824 */ /* 0x000fe200008e06fc */
[----:B------:R0:W-:Y:S04]  /*83c0*/  STL [R1+0x284], R244 ;  /* 0x000284f401007387 */ /* 0x0001e80000100800 */
[----:B------:R1:W3:Y:S04]  /*83d0*/  @!P0 LDG.E.U16 R201, desc[UR16][R184.64] ;  /* 0x00000010b8c98981 */ /* 0x0002e8000c1e1500 */
[----:B0-----:R-:W3:Y:S01]  /*83e0*/  LDL.LU R244, [R1+0x128] ;  /* 0x0001280001f47983 */ /* 0x001ee20000300800 */
[----:B-1----:R-:W-:-:S03]  /*83f0*/  IADD3 R184, P1, R229, R251, RZ ;  /* 0x000000fbe5b87210 */ /* 0x002fc60007f3e0ff */
[----:B------:R0:W-:Y:S02]  /*8400*/  STL [R1+0x288], R245 ;  /* 0x000288f501007387 */ /* 0x0001e40000100800 */
[----:B------:R-:W-:-:S05]  /*8410*/  IMAD.X R185, R248, 0x1, R252, P1 ;  /* 0x00000001f8b97824 */ /* 0x000fca00008e06fc */
[----:B------:R1:W3:Y:S04]  /*8420*/  @!P0 LDG.E.U16 R200, desc[UR16][R184.64] ;  /* 0x00000010b8c88981 */ /* 0x0002e8000c1e1500 */
[----:B0-----:R-:W3:Y:S04]  /*8430*/  LDL.LU R245, [R1+0x68] ;  /* 0x0000680001f57983 */ /* 0x001ee80000300800 */
[----:B------:R-:W-:Y:S01]  /*8440*/  STL [R1+0x28c], R229 ;  /* 0x00028ce501007387 */ /* 0x000fe20000100800 */
[----:B-1----:R-:W-:-:S03]  /*8450*/  IADD3 R184, P1, R235, R251, RZ ;  /* 0x000000fbebb87210 */ /* 0x002fc60007f3e0ff */
[----:B------:R-:W-:Y:S04]  /*8460*/  STL [R1+0x290], R248 ;  /* 0x000290f801007387 */ /* 0x000fe80000100800 */
[----:B------:R0:W-:Y:S01]  /*8470*/  STL [R1+0x294], R235 ;  /* 0x000294eb01007387 */ /* 0x0001e20000100800 */
[----:B------:R-:W-:-:S03]  /*8480*/  IMAD.X R185, R226, 0x1, R252, P1 ;  /* 0x00000001e2b97824 */ /* 0x000fc600008e06fc */
[----:B0-----:R-:W3:Y:S04]  /*8490*/  LDL.LU R235, [R1+0x118] ;  /* 0x0001180001eb7983 */ /* 0x001ee80000300800 */
[----:B------:R0:W-:Y:S04]  /*84a0*/  STL [R1+0x298], R226 ;  /* 0x000298e201007387 */ /* 0x0001e80000100800 */
[----:B0-----:R-:W3:Y:S04]  /*84b0*/  LDL.LU R226, [R1+0x58] ;  /* 0x0000580001e27983 */ /* 0x001ee80000300800 */
[----:B------:R0:W-:Y:S04]  /*84c0*/  STS.U16 [R205+UR8+0xe80], R199 ;  /* 0x000e80c7cd007988 */ /* 0x0001e80008000408 */
[----:B------:R1:W-:Y:S04]  /*84d0*/  STS.U16 [R205+UR8+0x1280], R198 ;  /* 0x001280c6cd007988 */ /* 0x0003e80008000408 */
[----:B------:R1:W-:Y:S01]  /*84e0*/  STS.U16 [R205+UR8+0x1680], R197 ;  /* 0x001680c5cd007988 */ /* 0x0003e20008000408 */
[----:B0-----:R-:W-:-:S03]  /*84f0*/  PRMT R199, RZ, 0x7610, R199 ;  /* 0x00007610ffc77816 */ /* 0x001fc600000000c7 */
[----:B------:R0:W-:Y:S04]  /*8500*/  STS.U16 [R205+UR8+0x1a80], R196 ;  /* 0x001a80c4cd007988 */ /* 0x0001e80008000408 */
[----:B------:R0:W3:Y:S01]  /*8510*/  @!P0 LDG.E.U16 R199, desc[UR16][R184.64] ;  /* 0x00000010b8c78981 */ /* 0x0000e2000c1e1500 */
[----:B-1----:R-:W-:-:S03]  /*8520*/  PRMT R198, RZ, 0x7610, R198 ;  /* 0x00007610ffc67816 */ /* 0x002fc600000000c6 */
[----:B------:R1:W-:Y:S04]  /*8530*/  STS.U16 [R205+UR8+0x1e80], R195 ;  /* 0x001e80c3cd007988 */ /* 0x0003e80008000408 */
[----:B------:R-:W3:Y:S01]  /*8540*/  LDL.LU R239, [R1+0xdc] ;  /* 0x0000dc0001ef7983 */ /* 0x000ee20000300800 */
[----:B0-----:R-:W-:-:S05]  /*8550*/  IADD3 R184, P1, R234, R251, RZ ;  /* 0x000000fbeab87210 */ /* 0x001fca0007f3e0ff */
[----:B------:R-:W-:-:S05]  /*8560*/  IMAD.X R185, R219, 0x1, R252, P1 ;  /* 0x00000001dbb97824 */ /* 0x000fca00008e06fc */
[----:B------:R4:W3:Y:S01]  /*8570*/  @!P0 LDG.E.U16 R198, desc[UR16][R184.64] ;  /* 0x00000010b8c68981 */ /* 0x0008e2000c1e1500 */
[----:B------:R-:W-:Y:S02]  /*8580*/  PRMT R197, RZ, 0x7610, R197 ;  /* 0x00007610ffc57816 */ /* 0x000fe400000000c5 */
[----:B------:R-:W-:Y:S02]  /*8590*/  PRMT R196, RZ, 0x7610, R196 ;  /* 0x00007610ffc47816 */ /* 0x000fe400000000c4 */
[----:B-1----:R-:W-:Y:S02]  /*85a0*/  PRMT R195, RZ, 0x7610, R195 ;  /* 0x00007610ffc37816 */ /* 0x002fe400000000c3 */
[----:B------:R-:W-:-:S05]  /*85b0*/  LOP3.LUT R219, R186, 0x60, RZ, 0x3c, !PT ;  /* 0x00000060badb7812 */ /* 0x000fca00078e3cff */
[----:B------:R0:W-:Y:S02]  /*85c0*/  STS.U16 [R219+UR8+0x300], R194 ;  /* 0x000300c2db007988 */ /* 0x0001e40008000408 */
[----:B0-----:R-:W-:Y:S02]  /*85d0*/  PRMT R194, RZ, 0x7610, R194 ;  /* 0x00007610ffc27816 */ /* 0x001fe400000000c2 */
[----:B----4-:R-:W-:-:S05]  /*85e0*/  IADD3 R184, P1, R232, R251, RZ ;  /* 0x000000fbe8b87210 */ /* 0x010fca0007f3e0ff */
[----:B--2---:R-:W-:-:S05]  /*85f0*/  IMAD.X R185, R233, 0x1, R252, P1 ;  /* 0x00000001e9b97824 */ /* 0x004fca00008e06fc */
[----:B------:R3:W2:Y:S02]  /*8600*/  @!P0 LDG.E.U16 R197, desc[UR16][R184.64] ;  /* 0x00000010b8c58981 */ /* 0x0006a4000c1e1500 */
[----:B---3--:R-:W-:-:S05]  /*8610*/  IADD3 R184, P1, R244, R251, RZ ;  /* 0x000000fbf4b87210 */ /* 0x008fca0007f3e0ff */
[----:B------:R-:W-:-:S05]  /*8620*/  IMAD.X R185, R245, 0x1, R252, P1 ;  /* 0x00000001f5b97824 */ /* 0x000fca00008e06fc */
[----:B------:R0:W3:Y:S02]  /*8630*/  @!P0 LDG.E.U16 R196, desc[UR16][R184.64] ;  /* 0x00000010b8c48981 */ /* 0x0000e4000c1e1500 */
[----:B0-----:R-:W-:-:S05]  /*8640*/  IADD3 R184, P1, R235, R251, RZ ;  /* 0x000000fbebb87210 */ /* 0x001fca0007f3e0ff */
[----:B------:R-:W-:-:S05]  /*8650*/  IMAD.X R185, R226, 0x1, R252, P1 ;  /* 0x00000001e2b97824 */ /* 0x000fca00008e06fc */
[----:B------:R0:W4:Y:S02]  /*8660*/  @!P0 LDG.E.U16 R195, desc[UR16][R184.64] ;  /* 0x00000010b8c38981 */ /* 0x000124000c1e1500 */
[-C--:B0-----:R-:W-:Y:S02]  /*8670*/  IADD3 R184, P1, R230, R251.reuse, RZ ;  /* 0x000000fbe6b87210 */ /* 0x081fe40007f3e0ff */
[----:B------:R-:W2:Y:S03]  /*8680*/  LDL.LU R230, [R1+0x184] ;  /* 0x0001840001e67983 */ /* 0x000ea60000300800 */
[----:B------:R-:W-:Y:S01]  /*8690*/  IMAD.X R185, R228, 0x1, R252, P1 ;  /* 0x00000001e4b97824 */ /* 0x000fe200008e06fc */
[----:B------:R-:W3:Y:S04]  /*86a0*/  LDL.LU R231, [R1+0xcc] ;  /* 0x0000cc0001e77983 */ /* 0x000ee80000300800 */
[----:B------:R-:W4:Y:S04]  /*86b0*/  LDL.LU R248, [R1+0x64] ;  /* 0x0000640001f87983 */ /* 0x000f280000300800 */
[----:B------:R-:W4:Y:S04]  /*86c0*/  LDL.LU R229, [R1+0x124] ;  /* 0x0001240001e57983 */ /* 0x000f280000300800 */
[----:B------:R-:W4:Y:S04]  /*86d0*/  LDL.LU R237, [R1+0x74] ;  /* 0x0000740001ed7983 */ /* 0x000f280000300800 */
[----:B------:R-:W4:Y:S04]  /*86e0*/  LDL.LU R228, [R1+0x134] ;  /* 0x0001340001e47983 */ /* 0x000f280000300800 */
[----:B------:R0:W4:Y:S04]  /*86f0*/  @!P0 LDG.E.U16 R194, desc[UR16][R184.64] ;  /* 0x00000010b8c28981 */ /* 0x000128000c1e1500 */
[----:B------:R-:W4:Y:S04]  /*8700*/  LDL.LU R241, [R1+0x8c] ;  /* 0x00008c0001f17983 */ /* 0x000f280000300800 */
[----:B------:R-:W4:Y:S01]  /*8710*/  LDL.LU R240, [R1+0x144] ;  /* 0x0001440001f07983 */ /* 0x000f220000300800 */
[----:B0-----:R-:W-:-:S03]  /*8720*/  IADD3 R184, P1, R227, R251, RZ ;  /* 0x000000fbe3b87210 */ /* 0x001fc60007f3e0ff */
[----:B------:R-:W4:Y:S04]  /*8730*/  LDL.LU R249, [R1+0x9c] ;  /* 0x00009c0001f97983 */ /* 0x000f280000300800 */
[----:B------:R-:W4:Y:S01]  /*8740*/  LDL.LU R227, [R1+0x154] ;  /* 0x0001540001e37983 */ /* 0x000f220000300800 */
[----:B------:R-:W-:-:S03]  /*8750*/  IMAD.X R185, R0, 0x1, R252, P1 ;  /* 0x0000000100b97824 */ /* 0x000fc600008e06fc */
[----:B------:R-:W4:Y:S04]  /*8760*/  LDL.LU R243, [R1+0xac] ;  /* 0x0000ac0001f37983 */ /* 0x000f280000300800 */
[----:B------:R-:W4:Y:S04]  /*8770*/  LDL.LU R242, [R1+0x164] ;  /* 0x0001640001f27983 */ /* 0x000f280000300800 */
[----:B------:R-:W4:Y:S04]  /*8780*/  LDL.LU R236, [R1+0xbc] ;  /* 0x0000bc0001ec7983 */ /* 0x000f280000300800 */
[----:B------:R-:W4:Y:S01]  /*8790*/  LDL.LU R0, [R1+0x174] ;  /* 0x0001740001007983 */ /* 0x000f220000300800 */
[----:B------:R-:W-:-:S06]  /*87a0*/  PRMT R205, RZ, 0x7610, R205 ;  /* 0x00007610ffcd7816 */ /* 0x000fcc00000000cd */
[----:B------:R0:W4:Y:S01]  /*87b0*/  @!P0 LDG.E.U16 R205, desc[UR16][R184.64] ;  /* 0x00000010b8cd8981 */ /* 0x000122000c1e1500 */
[----:B------:R-:W-:Y:S02]  /*87c0*/  PRMT R206, RZ, 0x7610, R206 ;  /* 0x00007610ffce7816 */ /* 0x000fe400000000ce */
[----:B0-----:R-:W-:-:S05]  /*87d0*/  IADD3 R184, P1, R246, R251, RZ ;  /* 0x000000fbf6b87210 */ /* 0x001fca0007f3e0ff */
[----:B------:R-:W-:Y:S01]  /*87e0*/  IMAD.X R185, R247, 0x1, R252, P1 ;  /* 0x00000001f7b97824 */ /* 0x000fe200008e06fc */
[----:B------:R0:W-:Y:S04]  /*87f0*/  STS.U16 [R219+UR8+0x700], R207 ;  /* 0x000700cfdb007988 */ /* 0x0001e80008000408 */
[----:B------:R1:W4:Y:S01]  /*8800*/  @!P0 LDG.E.U16 R206, desc[UR16][R184.64] ;  /* 0x00000010b8ce8981 */ /* 0x000322000c1e1500 */
[----:B0-----:R-:W-:Y:S02]  /*8810*/  PRMT R207, RZ, 0x7610, R207 ;  /* 0x00007610ffcf7816 */ /* 0x001fe400000000cf */
[----:B-1----:R-:W-:-:S05]  /*8820*/  IADD3 R184, P1, R238, R251, RZ ;  /* 0x000000fbeeb87210 */ /* 0x002fca0007f3e0ff */
[----:B------:R-:W-:Y:S01]  /*8830*/  IMAD.X R185, R239, 0x1, R252, P1 ;  /* 0x00000001efb97824 */ /* 0x000fe200008e06fc */
[----:B------:R0:W-:Y:S04]  /*8840*/  STS.U16 [R219+UR8+0xb00], R208 ;  /* 0x000b00d0db007988 */ /* 0x0001e80008000408 */
[----:B------:R2:W4:Y:S01]  /*8850*/  @!P0 LDG.E.U16 R207, desc[UR16][R184.64] ;  /* 0x00000010b8cf8981 */ /* 0x000522000c1e1500 */
[----:B0-----:R-:W-:-:S03]  /*8860*/  PRMT R208, RZ, 0x7610, R208 ;  /* 0x00007610ffd07816 */ /* 0x001fc600000000d0 */
        /* <DEDUP_REMOVED lines=8> */
[----:B------:R0:W-:Y:S01]  /*88f0*/  STS.U16 [R219+UR8+0x1300], R213 ;  /* 0x001300d5db007988 */ /* 0x0001e20008000408 */
[----:B------:R-:W-:Y:S02]  /*8900*/  LOP3.LUT R186, R186, 0x70, RZ, 0x3c, !PT ;  /* 0x00000070baba7812 */ /* 0x000fe400078e3cff */
[----:B0-----:R-:W-:-:S03]  /*8910*/  PRMT R213, RZ, 0x7610, R213 ;  /* 0x00007610ffd57816 */ /* 0x001fc600000000d5 */
[----:B------:R0:W-:Y:S02]  /*8920*/  STS.U16 [R186+UR8+0x380], R214 ;  /* 0x000380d6ba007988 */ /* 0x0001e40008000408 */
[----:B0-----:R-:W-:Y:S02]  /*8930*/  PRMT R214, RZ, 0x7610, R214 ;  /* 0x00007610ffd67816 */ /* 0x001fe400000000d6 */
[----:B------:R0:W-:Y:S02]  /*8940*/  STS.U16 [R186+UR8+0x1b80], R177 ;  /* 0x001b80b1ba007988 */ /* 0x0001e40008000408 */
[----:B0-----:R-:W-:-:S04]  /*8950*/  SHF.R.S32.HI R177, RZ, 0x6, R220 ;  /* 0x00000006ffb17819 */ /* 0x001fc800000114dc */
[----:B------:R-:W-:Y:S02]  /*8960*/  SGXT R177, R177, 0x1 ;  /* 0x00000001b1b1781a */ /* 0x000fe40000000200 */
[----:B--2---:R-:W-:-:S05]  /*8970*/  IADD3 R184, P1, R230, R251, RZ ;  /* 0x000000fbe6b87210 */ /* 0x004fca0007f3e0ff */
[----:B---3--:R-:W-:-:S05]  /*8980*/  IMAD.X R185, R231, 0x1, R252, P1 ;  /* 0x00000001e7b97824 */ /* 0x008fca00008e06fc */
[----:B------:R4:W2:Y:S02]  /*8990*/  @!P0 LDG.E.U16 R208, desc[UR16][R184.64] ;  /* 0x00000010b8d08981 */ /* 0x0008a4000c1e1500 */
[----:B----4-:R-:W-:-:S05]  /*89a0*/  IADD3 R184, P1, R0, R251, RZ ;  /* 0x000000fb00b87210 */ /* 0x010fca0007f3e0ff */
[----:B------:R-:W-:-:S05]  /*89b0*/  IMAD.X R185, R236, 0x1, R252, P1 ;  /* 0x00000001ecb97824 */ /* 0x000fca00008e06fc */
[----:B------:R0:W3:Y:S02]  /*89c0*/  @!P0 LDG.E.U16 R190, desc[UR16][R184.64] ;  /* 0x00000010b8be8981 */ /* 0x0000e4000c1e1500 */
[----:B0-----:R-:W-:-:S05]  /*89d0*/  IADD3 R184, P1, R242, R251, RZ ;  /* 0x000000fbf2b87210 */ /* 0x001fca0007f3e0ff */
[----:B------:R-:W-:-:S05]  /*89e0*/  IMAD.X R185, R243, 0x1, R252, P1 ;  /* 0x00000001f3b97824 */ /* 0x000fca00008e06fc */
        /* <DEDUP_REMOVED lines=13> */
[----:B0-----:R-:W0:Y:S01]  /*8ac0*/  S2R R185, SR_TID.X ;  /* 0x0000000000b97919 */ /* 0x001e220000002100 */
[----:B------:R-:W-:Y:S01]  /*8ad0*/  LOP3.LUT R176, R176, 0x90, R177, 0x78, !PT ;  /* 0x00000090b0b07812 */ /* 0x000fe200078e78b1 */
[----:B------:R-:W-:Y:S04]  /*8ae0*/  STS.U16 [R186+UR8+0x780], R216 ;  /* 0x000780d8ba007988 */ /* 0x000fe80008000408 */
[----:B------:R-:W-:Y:S04]  /*8af0*/  STS.U16 [R186+UR8+0xb80], R218 ;  /* 0x000b80daba007988 */ /* 0x000fe80008000408 */
[----:B------:R-:W-:Y:S04]  /*8b00*/  STS.U16 [R186+UR8+0xf80], R217 ;  /* 0x000f80d9ba007988 */ /* 0x000fe80008000408 */
[----:B------:R-:W-:Y:S04]  /*8b10*/  STS.U16 [R186+UR8+0x1380], R215 ;  /* 0x001380d7ba007988 */ /* 0x000fe80008000408 */
[----:B------:R-:W-:Y:S01]  /*8b20*/  STS.U16 [R186+UR8+0x1780], R209 ;  /* 0x001780d1ba007988 */ /* 0x000fe20008000408 */
[----:B0-----:R-:W-:-:S02]  /*8b30*/  LOP3.LUT R177, R185, 0x3f, RZ, 0xc0, !PT ;  /* 0x0000003fb9b17812 */ /* 0x001fc400078ec0ff */
[----:B------:R-:W-:-:S03]  /*8b40*/  SHF.R.S32.HI R184, RZ, 0x6, R185 ;  /* 0x00000006ffb87819 */ /* 0x000fc600000114b9 */
[----:B------:R-:W-:Y:S01]  /*8b50*/  IMAD.SHL.U32 R177, R177, 0x2, RZ ;  /* 0x00000002b1b17824 */ /* 0x000fe200078e00ff */
[----:B------:R-:W-:Y:S01]  /*8b60*/  SGXT R184, R184, 0x1 ;  /* 0x00000001b8b8781a */ /* 0x000fe20000000200 */
[----:B------:R-:W-:Y:S03]  /*8b70*/  STS.U16 [R186+UR8+0x1f80], R212 ;  /* 0x001f80d4ba007988 */ /* 0x000fe60008000408 */
[----:B------:R-:W-:Y:S01]  /*8b80*/  LOP3.LUT R177, R177, 0x90, R184, 0x78, !PT ;  /* 0x00000090b1b17812 */ /* 0x000fe200078e78b8 */
[----:B------:R0:W-:Y:S04]  /*8b90*/  STS.U16 [R176+UR8+0x7000], R19 ;  /* 0x00700013b0007988 */ /* 0x0001e80008000408 */
[----:B------:R-:W-:Y:S04]  /*8ba0*/  STS.U16 [R176+UR8+0x7400], R175 ;  /* 0x007400afb0007988 */ /* 0x000fe80008000408 */
[----:B------:R-:W-:Y:S01]  /*8bb0*/  STS.U16 [R176+UR8+0x7800], R174 ;  /* 0x007800aeb0007988 */ /* 0x000fe20008000408 */
[----:B0-----:R-:W-:-:S03]  /*8bc0*/  LOP3.LUT R19, R176, 0x20, RZ, 0x3c, !PT ;  /* 0x00000020b0137812 */ /* 0x001fc600078e3cff */
[----:B------:R-:W-:Y:S04]  /*8bd0*/  STS.U16 [R176+UR8+0x7c00], R173 ;  /* 0x007c00adb0007988 */ /* 0x000fe80008000408 */
        /* <DEDUP_REMOVED lines=11> */
[----:B------:R0:W-:Y:S04]  /*8c90*/  STS.U16 [R176+UR8+0x6c00], R152 ;  /* 0x006c0098b0007988 */ /* 0x0001e80008000408 */
[----:B------:R-:W-:Y:S01]  /*8ca0*/  STS.U16 [R19+UR8+0x7100], R161 ;  /* 0x007100a113007988 */ /* 0x000fe20008000408 */
[----:B0-----:R-:W-:-:S02]  /*8cb0*/  LOP3.LUT R176, R176, 0x40, RZ, 0x3c, !PT ;  /* 0x00000040b0b07812 */ /* 0x001fc400078e3cff */
[C---:B------:R-:W-:Y:S02]  /*8cc0*/  LOP3.LUT R152, R177.reuse, 0x40, RZ, 0x3c, !PT ;  /* 0x00000040b1987812 */ /* 0x040fe400078e3cff */
[----:B------:R-:W-:Y:S01]  /*8cd0*/  LOP3.LUT R177, R177, 0x60, RZ, 0x3c, !PT ;  /* 0x00000060b1b17812 */ /* 0x000fe200078e3cff */
        /* <DEDUP_REMOVED lines=31> */
[----:B------:R0:W-:Y:S02]  /*8ed0*/  STS.U16 [R177+UR8+0x7f00], R14 ;  /* 0x007f000eb1007988 */ /* 0x0001e40008000408 */
[----:B0-----:R-:W0:Y:S02]  /*8ee0*/  LDC R14, c[0x0][0x238] ;  /* 0x00008e00ff0e7b82 */ /* 0x001e240000000800 */
[----:B------:R-:W-:Y:S04]  /*8ef0*/  STL.64 [R1+0x1e0], R250 ;  /* 0x0001e0fa01007387 */ /* 0x000fe80000100a00 */
[----:B------:R1:W-:Y:S04]  /*8f00*/  STS.U16 [R177+UR8+0x7b00], R15 ;  /* 0x007b000fb1007988 */ /* 0x0003e80008000408 */
[----:B------:R2:W-:Y:S01]  /*8f10*/  STS.U16 [R177+UR8+0x7300], R17 ;  /* 0x00730011b1007988 */ /* 0x0005e20008000408 */
[----:B0-----:R-:W-:-:S04]  /*8f20*/  IMAD.SHL.U32 R14, R14, 0x40, RZ ;  /* 0x000000400e0e7824 */ /* 0x001fc800078e00ff */
[----:B------:R-:W-:Y:S01]  /*8f30*/  IMAD.WIDE R182, R14, 0x2, R182 ;  /* 0x000000020eb67825 */ /* 0x000fe200078e02b6 */
[----:B------:R0:W-:Y:S03]  /*8f40*/  STS.U16 [R177+UR8+0x7700], R16 ;  /* 0x00770010b1007988 */ /* 0x0001e60008000408 */
[----:B-1----:R-:W-:Y:S01]  /*8f50*/  IMAD.MOV.U32 R15, RZ, RZ, R9 ;  /* 0x000000ffff0f7224 */ /* 0x002fe200078e0009 */
[----:B------:R-:W-:Y:S01]  /*8f60*/  STL [R1+0x7c], R182 ;  /* 0x00007cb601007387 */ /* 0x000fe20000100800 */
[----:B------:R-:W-:-:S03]  /*8f70*/  IMAD.MOV.U32 R14, RZ, RZ, R223 ;  /* 0x000000ffff0e7224 */ /* 0x000fc600078e00df */
[----:B------:R-:W-:Y:S01]  /*8f80*/  STL [R1+0x78], R183 ;  /* 0x000078b701007387 */ /* 0x000fe20000100800 */
[----:B--2---:R-:W-:-:S03]  /*8f90*/  IMAD.MOV.U32 R17, RZ, RZ, R10 ;  /* 0x000000ffff117224 */ /* 0x004fc600078e000a */
[----:B------:R-:W2:Y:S01]  /*8fa0*/  LDL.LU R9, [R1+0x2b8] ;  /* 0x0002b80001097983 */ /* 0x000ea20000300800 */
[----:B0-----:R-:W-:-:S03]  /*8fb0*/  IMAD.MOV.U32 R16, RZ, RZ, R222 ;  /* 0x000000ffff107224 */ /* 0x001fc600078e00de */
[----:B------:R-:W2:Y:S04]  /*8fc0*/  LDL.LU R223, [R1+0x2b4] ;  /* 0x0002b40001df7983 */ /* 0x000ea80000300800 */
[----:B------:R-:W2:Y:S04]  /*8fd0*/  LDL.LU R10, [R1+0x2b0] ;  /* 0x0002b000010a7983 */ /* 0x000ea80000300800 */
[----:B------:R-:W2:Y:S04]  /*8fe0*/  LDL.LU R222, [R1+0x2ac] ;  /* 0x0002ac0001de7983 */ /* 0x000ea80000300800 */
[----:B------:R-:W2:Y:S04]  /*8ff0*/  LDL.LU R212, [R1+0x2c] ;  /* 0x00002c0001d47983 */ /* 0x000ea80000300800 */
[----:B------:R-:W2:Y:S01]  /*9000*/  LDL.LU R209, [R1+0x30] ;  /* 0x0000300001d17983 */ /* 0x000ea20000300800 */
[----:B------:R-:W-:-:S03]  /*9010*/  IMAD.MOV.U32 R19, RZ, RZ, R11 ;  /* 0x000000ffff137224 */ /* 0x000fc600078e000b */
[----:B------:R-:W2:Y:S04]  /*9020*/  LDL.LU R215, [R1+0x34] ;  /* 0x0000340001d77983 */ /* 0x000ea80000300800 */
[----:B------:R-:W2:Y:S04]  /*9030*/  LDL.LU R217, [R1+0x38] ;  /* 0x0000380001d97983 */ /* 0x000ea80000300800 */
[----:B------:R-:W2:Y:S04]  /*9040*/  LDL.LU R218, [R1+0x3c] ;  /* 0x00003c0001da7983 */ /* 0x000ea80000300800 */
[----:B------:R0:W-:Y:S04]  /*9050*/  STS.U16 [R177+UR8+0x6f00], R18 ;  /* 0x006f0012b1007988 */ /* 0x0001e80008000408 */
[----:B------:R-:W2:Y:S04]  /*9060*/  LDL.LU R216, [R1+0x40] ;  /* 0x0000400001d87983 */ /* 0x000ea80000300800 */
[----:B------:R-:W2:Y:S01]  /*9070*/  LDL.LU R11, [R1+0x2a8] ;  /* 0x0002a800010b7983 */ /* 0x000ea20000300800 */
[----:B0-----:R-:W-:-:S03]  /*9080*/  IMAD.MOV.U32 R18, RZ, RZ, R12 ;  /* 0x000000ffff127224 */ /* 0x001fc600078e000c */
[----:B------:R-:W2:Y:S04]  /*9090*/  LDL.LU R12, [R1+0x2a4] ;  /* 0x0002a400010c7983 */ /* 0x000ea80000300800 */
[----:B------:R-:W2:Y:S04]  /*90a0*/  LDL.LU R219, [R1+0x4c] ;  /* 0x00004c0001db7983 */ /* 0x000ea80000300800 */
[----:B------:R-:W3:Y:S04]  /*90b0*/  LDL.LU R164, [R1+0x54] ;  /* 0x0000540001a47983 */ /* 0x000ee80000300800 */
[----:B------:R-:W4:Y:S04]  /*90c0*/  LDL.LU R165, [R1+0x4] ;  /* 0x0000040001a57983 */ /* 0x000f280000300800 */
[----:B------:R-:W2:Y:S04]  /*90d0*/  LDL.LU R166, [R1+0x5c] ;  /* 0x00005c0001a67983 */ /* 0x000ea80000300800 */
[----:B------:R-:W2:Y:S04]  /*90e0*/  LDL.LU R167, [R1+0x11c] ;  /* 0x00011c0001a77983 */ /* 0x000ea80000300800 */
[----:B------:R-:W2:Y:S04]  /*90f0*/  LDL.LU R168, [R1+0x60] ;  /* 0x0000600001a87983 */ /* 0x000ea80000300800 */
[----:B------:R-:W2:Y:S04]  /*9100*/  LDL.LU R169, [R1+0x120] ;  /* 0x0001200001a97983 */ /* 0x000ea80000300800 */
[----:B------:R-:W2:Y:S04]  /*9110*/  LDL.LU R170, [R1+0x6c] ;  /* 0x00006c0001aa7983 */ /* 0x000ea80000300800 */
[----:B------:R-:W2:Y:S04]  /*9120*/  LDL.LU R171, [R1+0x12c] ;  /* 0x00012c0001ab7983 */ /* 0x000ea80000300800 */
[----:B------:R-:W2:Y:S04]  /*9130*/  LDL.LU R172, [R1+0x70] ;  /* 0x0000700001ac7983 */ /* 0x000ea80000300800 */
[----:B------:R-:W2:Y:S01]  /*9140*/  LDL.LU R173, [R1+0x130] ;  /* 0x0001300001ad7983 */ /* 0x000ea20000300800 */
[----:B------:R-:W-:-:S03]  /*9150*/  IMAD.MOV.U32 R20, RZ, RZ, R2 ;  /* 0x000000ffff147224 */ /* 0x000fc600078e0002 */
[----:B------:R-:W2:Y:S01]  /*9160*/  LDL.LU R174, [R1+0x84] ;  /* 0x0000840001ae7983 */ /* 0x000ea20000300800 */
[----:B------:R-:W-:-:S03]  /*9170*/  IMAD.MOV.U32 R21, RZ, RZ, R221 ;  /* 0x000000ffff157224 */ /* 0x000fc600078e00dd */
        /* <DEDUP_REMOVED lines=8> */
[----:B------:R-:W2:Y:S04]  /*9200*/  LDL.LU R186, [R1+0x150] ;  /* 0x0001500001ba7983 */ /* 0x000ea80000300800 */
[----:B------:R-:W-:Y:S01]  /*9210*/  STL.64 [R1+0x210], R20 ;  /* 0x0002101401007387 */ /* 0x000fe20000100a00 */
[----:B------:R-:W-:-:S03]  /*9220*/  IMAD.MOV.U32 R157, RZ, RZ, R226 ;  /* 0x000000ffff9d7224 */ /* 0x000fc600078e00e2 */
[----:B------:R-:W2:Y:S01]  /*9230*/  LDL.LU R13, [R1+0x29c] ;  /* 0x00029c00010d7983 */ /* 0x000ea20000300800 */
[----:B------:R-:W-:-:S03]  /*9240*/  IMAD.MOV.U32 R156, RZ, RZ, R235 ;  /* 0x000000ffff9c7224 */ /* 0x000fc600078e00eb */
[----:B------:R-:W2:Y:S01]  /*9250*/  LDL.LU R250, [R1+0x15c] ;  /* 0x00015c0001fa7983 */ /* 0x000ea20000300800 */
[----:B------:R-:W-:-:S03]  /*9260*/  IMAD.MOV.U32 R163, RZ, RZ, R248 ;  /* 0x000000ffffa37224 */ /* 0x000fc600078e00f8 */
[----:B------:R-:W2:Y:S01]  /*9270*/  LDL.LU R251, [R1+0x160] ;  /* 0x0001600001fb7983 */ /* 0x000ea20000300800 */
[----:B------:R-:W-:-:S03]  /*9280*/  IMAD.MOV.U32 R162, RZ, RZ, R229 ;  /* 0x000000ffffa27224 */ /* 0x000fc600078e00e5 */
[----:B------:R-:W-:Y:S04]  /*9290*/  STL.64 [R1+0x208], R22 ;  /* 0x0002081601007387 */ /* 0x000fe80000100a00 */
[----:B------:R-:W2:Y:S04]  /*92a0*/  LDL.LU R226, [R1+0x298] ;  /* 0x0002980001e27983 */ /* 0x000ea80000300800 */
[----:B------:R-:W2:Y:S04]  /*92b0*/  LDL.LU R235, [R1+0x294] ;  /* 0x0002940001eb7983 */ /* 0x000ea80000300800 */
[----:B------:R-:W2:Y:S04]  /*92c0*/  LDL.LU R248, [R1+0x290] ;  /* 0x0002900001f87983 */ /* 0x000ea80000300800 */
[----:B------:R-:W2:Y:S01]  /*92d0*/  LDL.LU R229, [R1+0x28c] ;  /* 0x00028c0001e57983 */ /* 0x000ea20000300800 */
[----:B---3--:R-:W-:-:S02]  /*92e0*/  IMAD.MOV.U32 R155, RZ, RZ, R164 ;  /* 0x000000ffff9b7224 */ /* 0x008fc400078e00a4 */
[----:B------:R-:W-:Y:S02]  /*92f0*/  IMAD.MOV.U32 R164, RZ, RZ, R244 ;  /* 0x000000ffffa47224 */ /* 0x000fe400078e00f4 */
[----:B----4-:R-:W-:Y:S02]  /*9300*/  IMAD.MOV.U32 R154, RZ, RZ, R165 ;  /* 0x000000ffff9a7224 */ /* 0x010fe400078e00a5 */
[----:B------:R-:W-:Y:S02]  /*9310*/  IMAD.MOV.U32 R165, RZ, RZ, R245 ;  /* 0x000000ffffa57224 */ /* 0x000fe400078e00f5 */
[----:B--2---:R-:W-:Y:S01]  /*9320*/  IMAD.MOV.U32 R159, RZ, RZ, R166 ;  /* 0x000000ffff9f7224 */ /* 0x004fe200078e00a6 */
[----:B------:R-:W2:Y:S04]  /*9330*/  LDL.LU R245, [R1+0x288] ;  /* 0x0002880001f57983 */ /* 0x000ea80000300800 */
[----:B------:R-:W3:Y:S01]  /*9340*/  LDL.LU R244, [R1+0x284] ;  /* 0x0002840001f47983 */ /* 0x000ee20000300800 */
[----:B------:R-:W-:-:S02]  /*9350*/  IMAD.MOV.U32 R166, RZ, RZ, R171 ;  /* 0x000000ffffa67224 */ /* 0x000fc400078e00ab */
[----:B------:R-:W-:Y:S02]  /*9360*/  IMAD.MOV.U32 R171, RZ, RZ, R237 ;  /* 0x000000ffffab7224 */ /* 0x000fe400078e00ed */
[----:B------:R-:W4:Y:S01]  /*9370*/  LDL.LU R237, [R1+0x280] ;  /* 0x0002800001ed7983 */ /* 0x000f220000300800 */
[----:B------:R-:W-:Y:S02]  /*9380*/  IMAD.MOV.U32 R158, RZ, RZ, R167 ;  /* 0x000000ffff9e7224 */ /* 0x000fe400078e00a7 */
[----:B------:R-:W-:Y:S02]  /*9390*/  IMAD.MOV.U32 R161, RZ, RZ, R168 ;  /* 0x000000ffffa17224 */ /* 0x000fe400078e00a8 */
[----:B------:R-:W-:Y:S02]  /*93a0*/  IMAD.MOV.U32 R167, RZ, RZ, R170 ;  /* 0x000000ffffa77224 */ /* 0x000fe400078e00aa */
[----:B------:R-:W-:Y:S02]  /*93b0*/  IMAD.MOV.U32 R160, RZ, RZ, R169 ;  /* 0x000000ffffa07224 */ /* 0x000fe400078e00a9 */
[----:B------:R-:W-:-:S02]  /*93c0*/  IMAD.MOV.U32 R168, RZ, RZ, R173 ;  /* 0x000000ffffa87224 */ /* 0x000fc400078e00ad */
[----:B------:R-:W-:Y:S01]  /*93d0*/  IMAD.MOV.U32 R170, RZ, RZ, R228 ;  /* 0x000000ffffaa7224 */ /* 0x000fe200078e00e4 */
[----:B------:R-:W-:Y:S01]  /*93e0*/  STS.U16 [R177+UR8+0x4300], R194 ;  /* 0x004300c2b1007988 */ /* 0x000fe20008000408 */
[----:B------:R-:W-:Y:S02]  /*93f0*/  IMAD.MOV.U32 R169, RZ, RZ, R172 ;  /* 0x000000ffffa97224 */ /* 0x000fe400078e00ac */
[----:B------:R-:W-:Y:S01]  /*9400*/  IMAD.MOV.U32 R173, RZ, RZ, R233 ;  /* 0x000000ffffad7224 */ /* 0x000fe200078e00e9 */
[----:B------:R-:W2:Y:S01]  /*9410*/  LDL.LU R228, [R1+0x27c] ;  /* 0x00027c0001e47983 */ /* 0x000ea20000300800 */
[----:B------:R-:W-:-:S03]  /*9420*/  IMAD.MOV.U32 R172, RZ, RZ, R232 ;  /* 0x000000ffffac7224 */ /* 0x000fc600078e00e8 */
[----:B------:R-:W-:Y:S01]  /*9430*/  STS.U16 [R177+UR8+0x4700], R205 ;  /* 0x004700cdb1007988 */ /* 0x000fe20008000408 */
[----:B------:R-:W-:-:S03]  /*9440*/  IMAD.MOV.U32 R176, RZ, RZ, R178 ;  /* 0x000000ffffb07224 */ /* 0x000fc600078e00b2 */
[----:B------:R-:W-:Y:S01]  /*9450*/  STS.U16 [R177+UR8+0x4b00], R206 ;  /* 0x004b00ceb1007988 */ /* 0x000fe20008000408 */
[----:B------:R-:W-:-:S03]  /*9460*/  IMAD.MOV.U32 R178, RZ, RZ, R240 ;  /* 0x000000ffffb27224 */ /* 0x000fc600078e00f0 */
        /* <DEDUP_REMOVED lines=8> */
[----:B------:R-:W3:Y:S01]  /*94f0*/  LDL.LU R233, [R1+0x278] ;  /* 0x0002780001e97983 */ /* 0x000ee20000300800 */
[----:B------:R-:W-:-:S03]  /*9500*/  IMAD.MOV.U32 R180, RZ, RZ, R234 ;  /* 0x000000ffffb47224 */ /* 0x000fc600078e00ea */
[----:B------:R-:W3:Y:S01]  /*9510*/  LDL.LU R232, [R1+0x274] ;  /* 0x0002740001e87983 */ /* 0x000ee20000300800 */
[----:B0-----:R-:W-:-:S03]  /*9520*/  IMAD.MOV.U32 R177, RZ, RZ, R179 ;  /* 0x000000ffffb17224 */ /* 0x001fc600078e00b3 */
[----:B------:R-:W3:Y:S01]  /*9530*/  LDL.LU R204, [R1+0x170] ;  /* 0x0001700001cc7983 */ /* 0x000ee20000300800 */
[----:B------:R-:W-:-:S03]  /*9540*/  IMAD.MOV.U32 R179, RZ, RZ, R241 ;  /* 0x000000ffffb37224 */ /* 0x000fc600078e00f1 */
[----:B------:R-:W3:Y:S04]  /*9550*/  LDL.LU R241, [R1+0x270] ;  /* 0x0002700001f17983 */ /* 0x000ee80000300800 */
[----:B------:R-:W3:Y:S04]  /*9560*/  LDL.LU R240, [R1+0x26c] ;  /* 0x00026c0001f07983 */ /* 0x000ee80000300800 */
[----:B------:R-:W3:Y:S01]  /*9570*/  LDL.LU R234, [R1+0x268] ;  /* 0x0002680001ea7983 */ /* 0x000ee20000300800 */
[----:B----4-:R-:W-:Y:S02]  /*9580*/  IMAD.MOV.U32 R183, RZ, RZ, R237 ;  /* 0x000000ffffb77224 */ /* 0x010fe400078e00ed */
[----:B------:R-:W-:Y:S01]  /*9590*/  IMAD.MOV.U32 R187, RZ, RZ, R249 ;  /* 0x000000ffffbb7224 */ /* 0x000fe200078e00f9 */
[----:B------:R-:W4:Y:S01]  /*95a0*/  LDL.LU R237, [R1+0x264] ;  /* 0x0002640001ed7983 */ /* 0x000f220000300800 */
[----:B------:R-:W-:-:S02]  /*95b0*/  IMAD.MOV.U32 R181, RZ, RZ, R184 ;  /* 0x000000ffffb57224 */ /* 0x000fc400078e00b8 */
[----:B------:R-:W-:Y:S02]  /*95c0*/  IMAD.MOV.U32 R184, RZ, RZ, R186 ;  /* 0x000000ffffb87224 */ /* 0x000fe400078e00ba */
[----:B------:R-:W-:Y:S02]  /*95d0*/  IMAD.MOV.U32 R152, RZ, RZ, R4 ;  /* 0x000000ffff987224 */ /* 0x000fe400078e0004 */
[----:B------:R-:W-:Y:S02]  /*95e0*/  IMAD.MOV.U32 R153, RZ, RZ, R212 ;  /* 0x000000ffff997224 */ /* 0x000fe400078e00d4 */
[----:B------:R-:W-:Y:S02]  /*95f0*/  IMAD.MOV.U32 R195, RZ, RZ, R243 ;  /* 0x000000ffffc37224 */ /* 0x000fe400078e00f3 */
[----:B------:R-:W-:Y:S02]  /*9600*/  IMAD.MOV.U32 R203, RZ, RZ, R236 ;  /* 0x000000ffffcb7224 */ /* 0x000fe400078e00ec */
[----:B------:R-:W-:Y:S01]  /*9610*/  IMAD.MOV.U32 R202, RZ, RZ, R0 ;  /* 0x000000ffffca7224 */ /* 0x000fe200078e0000 */
[----:B------:R-:W-:Y:S01]  /*9620*/  LOP3.LUT R175, R175, R174, RZ, 0x3c, !PT ;  /* 0x000000aeafaf7212 */ /* 0x000fe200078e3cff */
[----:B--2---:R-:W-:Y:S01]  /*9630*/  IMAD.MOV.U32 R182, RZ, RZ, R228 ;  /* 0x000000ffffb67224 */ /* 0x004fe200078e00e4 */
[----:B------:R0:W-:Y:S06]  /*9640*/  MEMBAR.ALL.CTA ;  /* 0x0000000000007992 */ /* 0x0001ec0000008000 */
[----:B0-----:R-:W0:Y:S01]  /*9650*/  FENCE.VIEW.ASYNC.S ;  /* 0x00000000000073c6 */ /* 0x001e220000000000 */
[----:B------:R-:W-:-:S03]  /*9660*/  IMAD.MOV.U32 R186, RZ, RZ, R227 ;  /* 0x000000ffffba7224 */ /* 0x000fc600078e00e3 */
[----:B------:R-:W2:Y:S01]  /*9670*/  LDL.LU R228, [R1+0x260] ;  /* 0x0002600001e47983 */ /* 0x000ea20000300800 */
[----:B------:R-:W-:-:S03]  /*9680*/  IMAD.MOV.U32 R189, RZ, RZ, R226 ;  /* 0x000000ffffbd7224 */ /* 0x000fc600078e00e2 */
[----:B------:R-:W2:Y:S01]  /*9690*/  LDL.LU R249, [R1+0x25c] ;  /* 0x00025c0001f97983 */ /* 0x000ea20000300800 */
[----:B------:R-:W-:-:S03]  /*96a0*/  IMAD.MOV.U32 R188, RZ, RZ, R235 ;  /* 0x000000ffffbc7224 */ /* 0x000fc600078e00eb */
[----:B------:R-:W2:Y:S04]  /*96b0*/  LDL.LU R227, [R1+0x258] ;  /* 0x0002580001e37983 */ /* 0x000ea80000300800 */
[----:B------:R-:W2:Y:S04]  /*96c0*/  LDL.LU R226, [R1+0x254] ;  /* 0x0002540001e27983 */ /* 0x000ea80000300800 */
[----:B------:R-:W2:Y:S01]  /*96d0*/  LDL.LU R235, [R1+0x250] ;  /* 0x0002500001eb7983 */ /* 0x000ea20000300800 */
[----:B---3--:R-:W-:Y:S02]  /*96e0*/  IMAD.MOV.U32 R191, RZ, RZ, R234 ;  /* 0x000000ffffbf7224 */ /* 0x008fe400078e00ea */
[----:B----4-:R-:W-:Y:S01]  /*96f0*/  IMAD.MOV.U32 R193, RZ, RZ, R237 ;  /* 0x000000ffffc17224 */ /* 0x010fe200078e00ed */
[----:B------:R-:W3:Y:S04]  /*9700*/  LDL.LU R234, [R1+0x24c] ;  /* 0x00024c0001ea7983 */ /* 0x000ee80000300800 */
[----:B------:R-:W4:Y:S01]  /*9710*/  LDL.LU R237, [R1+0x248] ;  /* 0x0002480001ed7983 */ /* 0x000f220000300800 */
[----:B------:R-:W-:-:S02]  /*9720*/  IMAD.MOV.U32 R211, RZ, RZ, R217 ;  /* 0x000000ffffd37224 */ /* 0x000fc400078e00d9 */
[----:B------:R-:W-:Y:S02]  /*9730*/  IMAD.MOV.U32 R207, RZ, RZ, R209 ;  /* 0x000000ffffcf7224 */ /* 0x000fe400078e00d1 */
[----:B------:R-:W-:Y:S02]  /*9740*/  IMAD.MOV.U32 R190, RZ, RZ, R250 ;  /* 0x000000ffffbe7224 */ /* 0x000fe400078e00fa */
[----:B------:R-:W-:Y:S02]  /*9750*/  IMAD.MOV.U32 R192, RZ, RZ, R251 ;  /* 0x000000ffffc07224 */ /* 0x000fe400078e00fb */
[----:B------:R-:W-:Y:S02]  /*9760*/  IMAD.MOV.U32 R206, RZ, RZ, R5 ;  /* 0x000000ffffce7224 */ /* 0x000fe400078e0005 */
[----:B------:R-:W-:Y:S02]  /*9770*/  IMAD.MOV.U32 R214, RZ, RZ, R9 ;  /* 0x000000ffffd67224 */ /* 0x000fe400078e0009 */
        /* <DEDUP_REMOVED lines=9> */
[----:B------:R-:W-:Y:S01]  /*9810*/  IMAD.MOV.U32 R205, RZ, RZ, R245 ;  /* 0x000000ffffcd7224 */ /* 0x000fe200078e00f5 */
[----:B------:R-:W-:Y:S01]  /*9820*/  LOP3.LUT R174, R175, R174, RZ, 0x3c, !PT ;  /* 0x000000aeafae7212 */ /* 0x000fe200078e3cff */
[----:B------:R-:W-:Y:S01]  /*9830*/  IMAD.MOV.U32 R217, RZ, RZ, R223 ;  /* 0x000000ffffd97224 */ /* 0x000fe200078e00df */
[----:B0-----:R-:W-:Y:S01]  /*9840*/  BAR.SYNC.DEFER_BLOCKING 0x0 ;  /* 0x0000000000007b1d */ /* 0x001fe20000010000 */
[----:B------:R-:W-:Y:S02]  /*9850*/  IMAD.MOV.U32 R209, RZ, RZ, R215 ;  /* 0x000000ffffd17224 */ /* 0x000fe400078e00d7 */
[----:B------:R-:W-:-:S02]  /*9860*/  IMAD.MOV.U32 R223, RZ, RZ, R222 ;  /* 0x000000ffffdf7224 */ /* 0x000fc400078e00de */
[----:B------:R-:W-:Y:S02]  /*9870*/  IMAD.MOV.U32 R215, RZ, RZ, R216 ;  /* 0x000000ffffd77224 */ /* 0x000fe400078e00d8 */
[----:B------:R-:W-:Y:S02]  /*9880*/  IMAD.MOV.U32 R222, RZ, RZ, R11 ;  /* 0x000000ffffde7224 */ /* 0x000fe400078e000b */
[----:B------:R-:W-:Y:S01]  /*9890*/  IMAD.MOV.U32 R216, RZ, RZ, R10 ;  /* 0x000000ffffd87224 */ /* 0x000fe200078e000a */
[----:B------:R-:W3:Y:S04]  /*98a0*/  LDL.LU R11, [R1+0xf0] ;  /* 0x0000f000010b7983 */ /* 0x000ee80000300800 */
        /* <DEDUP_REMOVED lines=9> */
[----:B------:R-:W3:Y:S01]  /*9940*/  LDL.LU R7, [R1+0x108] ;  /* 0x0001080001077983 */ /* 0x000ee20000300800 */
[----:B------:R-:W-:-:S03]  /*9950*/  IMAD.MOV.U32 R218, RZ, RZ, R12 ;  /* 0x000000ffffda7224 */ /* 0x000fc600078e000c */
[----:B------:R-:W3:Y:S04]  /*9960*/  LDL.LU R6, [R1+0x1c0] ;  /* 0x0001c00001067983 */ /* 0x000ee80000300800 */
[----:B------:R-:W3:Y:S04]  /*9970*/  LDL.LU R3, [R1+0x10c] ;  /* 0x00010c0001037983 */ /* 0x000ee80000300800 */
[----:B------:R-:W3:Y:S04]  /*9980*/  LDL.LU R2, [R1+0x1c4] ;  /* 0x0001c40001027983 */ /* 0x000ee80000300800 */
[----:B------:R-:W3:Y:S04]  /*9990*/  LDL.LU R13, [R1+0x110] ;  /* 0x00011000010d7983 */ /* 0x000ee80000300800 */
[----:B------:R-:W3:Y:S04]  /*99a0*/  LDL.LU R12, [R1+0x1c8] ;  /* 0x0001c800010c7983 */ /* 0x000ee80000300800 */
[----:B------:R-:W3:Y:S04]  /*99b0*/  LDL.LU R20, [R1+0x114] ;  /* 0x0001140001147983 */ /* 0x000ee80000300800 */
[----:B------:R-:W3:Y:S01]  /*99c0*/  LDL.LU R21, [R1+0x1cc] ;  /* 0x0001cc0001157983 */ /* 0x000ee20000300800 */
[----:B--2---:R-:W-:-:S03]  /*99d0*/  IMAD.MOV.U32 R199, RZ, RZ, R228 ;  /* 0x000000ffffc77224 */ /* 0x004fc600078e00e4 */
[----:B------:R-:W2:Y:S04]  /*99e0*/  LDL.LU R243, [R1+0x244] ;  /* 0x0002440001f37983 */ /* 0x000ea80000300800 */
[----:B------:R-:W2:Y:S04]  /*99f0*/  LDL.LU R242, [R1+0x240] ;  /* 0x0002400001f27983 */ /* 0x000ea80000300800 */
[----:B------:R-:W2:Y:S04]  /*9a00*/  LDL.LU R248, [R1+0x23c] ;  /* 0x00023c0001f87983 */ /* 0x000ea80000300800 */
[----:B------:R-:W2:Y:S04]  /*9a10*/  LDL.LU R229, [R1+0x238] ;  /* 0x0002380001e57983 */ /* 0x000ea80000300800 */
[----:B------:R-:W2:Y:S01]  /*9a20*/  LDL.LU R228, [R1+0x234] ;  /* 0x0002340001e47983 */ /* 0x000ea20000300800 */
[----:B----4-:R-:W-:-:S03]  /*9a30*/  IMAD.MOV.U32 R201, RZ, RZ, R237 ;  /* 0x000000ffffc97224 */ /* 0x010fc600078e00ed */
[----:B------:R-:W4:Y:S04]  /*9a40*/  LDL.LU R237, [R1+0x230] ;  /* 0x0002300001ed7983 */ /* 0x000f280000300800 */
[----:B------:R-:W4:Y:S04]  /*9a50*/  LDL.LU R236, [R1+0x22c] ;  /* 0x00022c0001ec7983 */ /* 0x000f280000300800 */
[----:B------:R-:W4:Y:S01]  /*9a60*/  LDL.LU R0, [R1+0x228] ;  /* 0x0002280001007983 */ /* 0x000f220000300800 */
[----:B------:R-:W-:-:S03]  /*9a70*/  IMAD.MOV.U32 R204, RZ, RZ, R244 ;  /* 0x000000ffffcc7224 */ /* 0x000fc600078e00f4 */
[----:B------:R-:W4:Y:S04]  /*9a80*/  LDL.LU R245, [R1+0x224] ;  /* 0x0002240001f57983 */ /* 0x000f280000300800 */
[----:B------:R-:W4:Y:S04]  /*9a90*/  LDL.LU R244, [R1+0x220] ;  /* 0x0002200001f47983 */ /* 0x000f280000300800 */
[----:B---3--:R2:W-:Y:S02]  /*9aa0*/  STL.64 [R1+0x20], R10 ;  /* 0x0000200a01007387 */ /* 0x0085e40000100a00 */
[----:B--2---:R-:W-:-:S02]  /*9ab0*/  IMAD.MOV.U32 R11, RZ, RZ, R248 ;  /* 0x000000ffff0b7224 */ /* 0x004fc400078e00f8 */
[----:B------:R-:W2:Y:S01]  /*9ac0*/  LDL.LU R248, [R1+0x21c] ;  /* 0x00021c0001f87983 */ /* 0x000ea20000300800 */
[----:B----4-:R-:W-:-:S03]  /*9ad0*/  IMAD.MOV.U32 R10, RZ, RZ, R0 ;  /* 0x000000ffff0a7224 */ /* 0x010fc600078e0000 */
[----:B------:R-:W3:Y:S01]  /*9ae0*/  LDL.LU R0, [R1+0x218] ;  /* 0x0002180001007983 */ /* 0x000ee20000300800 */
[----:B------:R-:W-:Y:S02]  /*9af0*/  IMAD.MOV.U32 R198, RZ, RZ, R249 ;  /* 0x000000ffffc67224 */ /* 0x000fe400078e00f9 */
[----:B------:R-:W0:Y:S01]  /*9b00*/  LDC R249, c[0x0][0x23c] ;  /* 0x00008f00fff97b82 */ /* 0x000e220000000800 */
[----:B------:R-:W-:-:S04]  /*9b10*/  LOP3.LUT R21, R21, R20, RZ, 0x3c, !PT ;  /* 0x0000001415157212 */ /* 0x000fc800078e3cff */
[----:B------:R-:W-:-:S04]  /*9b20*/  LOP3.LUT R20, R21, R20, RZ, 0x3c, !PT ;  /* 0x0000001415147212 */ /* 0x000fc800078e3cff */
[----:B------:R-:W-:Y:S02]  /*9b30*/  LOP3.LUT R21, R21, R20, RZ, 0x3c, !PT ;  /* 0x0000001415157212 */ /* 0x000fe400078e3cff */
[----:B------:R-:W-:-:S03]  /*9b40*/  LOP3.LUT R251, R251, R250, RZ, 0x3c, !PT ;  /* 0x000000fafbfb7212 */ /* 0x000fc600078e3cff */
[----:B------:R2:W-:Y:S01]  /*9b50*/  STL.64 [R1+0x68], R20 ;  /* 0x0000681401007387 */ /* 0x0005e20000100a00 */
[----:B------:R-:W-:Y:S02]  /*9b60*/  LOP3.LUT R250, R251, R250, RZ, 0x3c, !PT ;  /* 0x000000fafbfa7212 */ /* 0x000fe400078e3cff */
[----:B------:R-:W-:Y:S01]  /*9b70*/  LOP3.LUT R23, R23, R22, RZ, 0x3c, !PT ;  /* 0x0000001617177212 */ /* 0x000fe200078e3cff */
[----:B0-----:R-:W-:-:S04]  /*9b80*/  IMAD.SHL.U32 R249, R249, 0x40, RZ ;  /* 0x00000040f9f97824 */ /* 0x001fc800078e00ff */
[----:B------:R-:W-:Y:S01]  /*9b90*/  IMAD.WIDE R224, R249, 0x2, R224 ;  /* 0x00000002f9e07825 */ /* 0x000fe200078e02e0 */
[----:B------:R-:W-:-:S03]  /*9ba0*/  LOP3.LUT R251, R251, R250, RZ, 0x3c, !PT ;  /* 0x000000fafbfb7212 */ /* 0x000fc600078e3cff */
[----:B------:R-:W-:Y:S01]  /*9bb0*/  IMAD.WIDE R14, R249, 0x2, R14 ;  /* 0x00000002f90e7825 */ /* 0x000fe200078e020e */
[----:B------:R0:W-:Y:S01]  /*9bc0*/  STL.64 [R1+0x18], R224 ;  /* 0x000018e001007387 */ /* 0x0001e20000100a00 */
[----:B------:R-:W-:Y:S02]  /*9bd0*/  LOP3.LUT R22, R23, R22, RZ, 0x3c, !PT ;  /* 0x0000001617167212 */ /* 0x000fe400078e3cff */
[----:B------:R-:W-:Y:S02]  /*9be0*/  IMAD.WIDE R16, R249, 0x2, R16 ;  /* 0x00000002f9107825 */ /* 0x000fe400078e0210 */
[----:B------:R-:W-:Y:S02]  /*9bf0*/  LOP3.LUT R23, R23, R22, RZ, 0x3c, !PT ;  /* 0x0000001617177212 */ /* 0x000fe400078e3cff */
[----:B--2---:R-:W-:-:S04]  /*9c00*/  IMAD.MOV.U32 R21, RZ, RZ, R248 ;  /* 0x000000ffff157224 */ /* 0x004fc800078e00f8 */
[----:B0-----:R-:W-:Y:S02]  /*9c10*/  IMAD.MOV.U32 R225, RZ, RZ, R21 ;  /* 0x000000ffffe17224 */ /* 0x001fe400078e0015 */
[----:B---3--:R-:W-:-:S04]  /*9c20*/  IMAD.MOV.U32 R20, RZ, RZ, R0 ;  /* 0x000000ffff147224 */ /* 0x008fc800078e0000 */
[----:B------:R-:W-:Y:S02]  /*9c30*/  IMAD.MOV.U32 R224, RZ, RZ, R20 ;  /* 0x000000ffffe07224 */ /* 0x000fe400078e0014 */
[----:B------:R-:W2:Y:S04]  /*9c40*/  LDL.LU.64 R20, [R1+0x210] ;  /* 0x0002100001147983 */ /* 0x000ea80000300a00 */
[----:B------:R0:W-:Y:S04]  /*9c50*/  STL.64 [R1+0x10], R14 ;  /* 0x0000100e01007387 */ /* 0x0001e80000100a00 */
[----:B0-----:R-:W3:Y:S04]  /*9c60*/  LDL.LU.64 R14, [R1+0x20] ;  /* 0x00002000010e7983 */ /* 0x001ee80000300a00 */
[----:B------:R0:W-:Y:S02]  /*9c70*/  STL.64 [R1+0x8], R16 ;  /* 0x0000081001007387 */ /* 0x0001e40000100a00 */
[----:B0-----:R-:W-:-:S02]  /*9c80*/  IMAD.MOV.U32 R16, RZ, RZ, R250 ;  /* 0x000000ffff107224 */ /* 0x001fc400078e00fa */
[----:B------:R-:W-:Y:S02]  /*9c90*/  IMAD.MOV.U32 R17, RZ, RZ, R251 ;  /* 0x000000ffff117224 */ /* 0x000fe400078e00fb */
[----:B------:R-:W-:-:S04]  /*9ca0*/  IMAD.WIDE R250, R249, 0x2, R18 ;  /* 0x00000002f9fa7825 */ /* 0x000fc800078e0212 */
[----:B------:R-:W-:Y:S02]  /*9cb0*/  IMAD.MOV.U32 R18, RZ, RZ, R22 ;  /* 0x000000ffff127224 */ /* 0x000fe400078e0016 */
[----:B------:R-:W-:Y:S02]  /*9cc0*/  IMAD.MOV.U32 R19, RZ, RZ, R23 ;  /* 0x000000ffff137224 */ /* 0x000fe400078e0017 */
[----:B------:R-:W4:Y:S04]  /*9cd0*/  LDL.LU.64 R22, [R1+0x208] ;  /* 0x0002080001167983 */ /* 0x000f280000300a00 */
[----:B------:R0:W-:Y:S04]  /*9ce0*/  STL.64 [R1+0x1e8], R250 ;  /* 0x0001e8fa01007387 */ /* 0x0001e80000100a00 */
[----:B0-----:R-:W2:Y:S04]  /*9cf0*/  LDL.LU.64 R250, [R1+0x8] ;  /* 0x0000080001fa7983 */ /* 0x001ea80000300a00 */
[----:B--2---:R0:W-:Y:S04]  /*9d00*/  STL.64 [R1+0x1f0], R250 ;  /* 0x0001f0fa01007387 */ /* 0x0041e80000100a00 */
[----:B0-----:R-:W2:Y:S04]  /*9d10*/  LDL.LU.64 R250, [R1+0x10] ;  /* 0x0000100001fa7983 */ /* 0x001ea80000300a00 */
[----:B--2---:R0:W-:Y:S04]  /*9d20*/  STL.64 [R1+0x1f8], R250 ;  /* 0x0001f8fa01007387 */ /* 0x0041e80000100a00 */
[----:B0-----:R-:W2:Y:S04]  /*9d30*/  LDL.LU.64 R250, [R1+0x18] ;  /* 0x0000180001fa7983 */ /* 0x001ea80000300a00 */
[----:B--2---:R0:W-:Y:S02]  /*9d40*/  STL.64 [R1+0x200], R250 ;  /* 0x000200fa01007387 */ /* 0x0041e40000100a00 */
[----:B0-----:R-:W-:-:S02]  /*9d50*/  IMAD.MOV.U32 R250, RZ, RZ, R224 ;  /* 0x000000fffffa7224 */ /* 0x001fc400078e00e0 */
[----:B------:R-:W-:Y:S02]  /*9d60*/  IMAD.MOV.U32 R251, RZ, RZ, R225 ;  /* 0x000000fffffb7224 */ /* 0x000fe400078e00e1 */
[----:B------:R-:W-:Y:S02]  /*9d70*/  IMAD.MOV.U32 R224, RZ, RZ, R2 ;  /* 0x000000ffffe07224 */ /* 0x000fe400078e0002 */
[----:B------:R-:W-:Y:S02]  /*9d80*/  IMAD.MOV.U32 R225, RZ, RZ, R3 ;  /* 0x000000ffffe17224 */ /* 0x000fe400078e0003 */
[----:B------:R-:W-:-:S04]  /*9d90*/  IMAD.WIDE R2, R249, 0x2, R20 ;  /* 0x00000002f9027825 */ /* 0x000fc800078e0214 */
[----:B------:R-:W-:Y:S02]  /*9da0*/  IMAD.MOV.U32 R20, RZ, RZ, R4 ;  /* 0x000000ffff147224 */ /* 0x000fe400078e0004 */
[----:B------:R-:W-:Y:S02]  /*9db0*/  IMAD.MOV.U32 R21, RZ, RZ, R5 ;  /* 0x000000ffff157224 */ /* 0x000fe400078e0005 */
[----:B----4-:R-:W-:-:S04]  /*9dc0*/  IMAD.WIDE R4, R249, 0x2, R22 ;  /* 0x00000002f9047825 */ /* 0x010fc800078e0216 */
[----:B------:R-:W-:Y:S02]  /*9dd0*/  IMAD.MOV.U32 R22, RZ, RZ, R6 ;  /* 0x000000ffff167224 */ /* 0x000fe400078e0006 */
[----:B------:R-:W-:Y:S02]  /*9de0*/  IMAD.MOV.U32 R23, RZ, RZ, R7 ;  /* 0x000000ffff177224 */ /* 0x000fe400078e0007 */
[----:B------:R-:W-:-:S04]  /*9df0*/  IMAD.WIDE R6, R249, 0x2, R152 ;  /* 0x00000002f9067825 */ /* 0x000fc800078e0298 */
        /* <DEDUP_REMOVED lines=9> */
[----:B---3--:R-:W-:Y:S02]  /*9e90*/  IMAD.MOV.U32 R210, RZ, RZ, R14 ;  /* 0x000000ffffd27224 */ /* 0x008fe400078e000e */
        /* <DEDUP_REMOVED lines=57> */
[----:B------:R-:W-:Y:S02]  /*a230*/  IMAD.WIDE R226, R249, 0x2, R246 ;  /* 0x00000002f9e27825 */ /* 0x000fe400078e02f6 */
[----:B------:R-:W2:Y:S01]  /*a240*/  LDL.LU.64 R246, [R1+0x68] ;  /* 0x0000680001f67983 */ /* 0x000ea20000300a00 */
[----:B------:R-:W-:Y:S01]  /*a250*/  LOP3.LUT R175, R175, R174, RZ, 0x3c, !PT ;  /* 0x000000aeafaf7212 */ /* 0x000fe200078e3cff */
[----:B------:R-:W-:-:S04]  /*a260*/  IMAD.WIDE R154, R249, 0x2, R154 ;  /* 0x00000002f99a7825 */ /* 0x000fc800078e029a */
        /* <DEDUP_REMOVED lines=34> */
[----:B--2---:R-:W-:-:S04]  /*a490*/  IMAD.WIDE R246, R249, 0x2, R246 ;  /* 0x00000002f9f67825 */ /* 0x004fc800078e02f6 */
[----:B------:R-:W-:Y:S02]  /*a4a0*/  IMAD.WIDE R248, R249, 0x2, R250 ;  /* 0x00000002f9f87825 */ /* 0x000fe400078e02fa */
[----:B------:R-:W2:Y:S04]  /*a4b0*/  LDL.LU.64 R250, [R1+0x200] ;  /* 0x0002000001fa7983 */ /* 0x000ea80000300a00 */
[----:B--2---:R0:W-:Y:S01]  /*a4c0*/  STL [R1+0x18], R250 ;  /* 0x000018fa01007387 */ /* 0x0041e20000100800 */
[----:B------:R-:W-:-:S03]  /*a4d0*/  IMAD.MOV.U32 R0, RZ, RZ, R251 ;  /* 0x000000ffff007224 */ /* 0x000fc600078e00fb */
[----:B0-----:R-:W2:Y:S01]  /*a4e0*/  LDL.LU.64 R250, [R1+0x1f8] ;  /* 0x0001f80001fa7983 */ /* 0x001ea20000300a00 */
[----:B------:R-:W-:Y:S01]  /*a4f0*/  WARPGROUP.ARRIVE ;  /* 0x00000000000079c5 */ /* 0x000fe20000000000 */
[----:B------:R-:W-:-:S05]  /*a500*/  UMOV UR13, 0x40000040 ;  /* 0x40000040000d7882 */ /* 0x000fca0000000000 */
[----:B------:R-:W-:-:S12]  /*a510*/  HGMMA.64x128x16.F32.BF16 R88, gdesc[UR12].tnspA, R88 ;  /* 0x21e000000c5879f0 */ /* 0x000fd80008701858 */
[----:B------:R-:W-:Y:S01]  /*a520*/  HGMMA.64x128x16.F32.BF16 R88, gdesc[UR4].tnspA, R88 ;  /* 0x21e00000045879f0 */ /* 0x000fe20008701858 */
[----:B------:R-:W-:-:S11]  /*a530*/  UMOV UR34, UR14 ;  /* 0x0000000e00227c82 */ /* 0x000fd60008000000 */
[----:B------:R-:W-:Y:S01]  /*a540*/  HGMMA.64x128x16.F32.BF16 R88, gdesc[UR40].tnspA, R88 ;  /* 0x21e00000285879f0 */ /* 0x000fe20008701858 */
[----:B--2---:R-:W-:Y:S04]  /*a550*/  STL [R1+0x10], R250 ;  /* 0x000010fa01007387 */ /* 0x004fe80000100800 */
[----:B------:R0:W-:Y:S02]  /*a560*/  STL [R1+0x1c], R0 ;  /* 0x00001c0001007387 */ /* 0x0001e40000100800 */
[----:B0-----:R-:W-:Y:S02]  /*a570*/  IMAD.MOV.U32 R0, RZ, RZ, R251 ;  /* 0x000000ffff007224 */ /* 0x001fe400078e00fb */
[----:B------:R-:W2:Y:S01]  /*a580*/  LDL.LU.64 R250, [R1+0x1f0] ;  /* 0x0001f00001fa7983 */ /* 0x000ea20000300a00 */
[----:B------:R-:W-:-:S02]  /*a590*/  UMOV UR35, UR15 ;  /* 0x0000000f00237c82 */ /* 0x000fc40008000000 */
[----:B------:R-:W-:-:S12]  /*a5a0*/  HGMMA.64x128x16.F32.BF16 R88, gdesc[UR36].tnspA, R88 ;  /* 0x21e00000245879f0 */ /* 0x000fd80008701858 */
[----:B------:R-:W-:Y:S01]  /*a5b0*/  HGMMA.64x128x16.F32.BF16 R24, gdesc[UR32].tnspA, R24 ;  /* 0x21e00000201879f0 */ /* 0x000fe20008701818 */
[----:B--2---:R-:W-:Y:S04]  /*a5c0*/  STL [R1+0x8], R250 ;  /* 0x000008fa01007387 */ /* 0x004fe80000100800 */
[----:B------:R0:W-:Y:S02]  /*a5d0*/  STL [R1+0x14], R0 ;  /* 0x0000140001007387 */ /* 0x0001e40000100800 */
[----:B0-----:R-:W-:Y:S02]  /*a5e0*/  IMAD.MOV.U32 R0, RZ, RZ, R251 ;  /* 0x000000ffff007224 */ /* 0x001fe400078e00fb */
[----:B------:R-:W2:Y:S01]  /*a5f0*/  LDL.LU.64 R250, [R1+0x1e8] ;  /* 0x0001e80001fa7983 */ /* 0x000ea20000300a00 */
[----:B------:R-:W-:Y:S01]  /*a600*/  UMOV UR30, UR6 ;  /* 0x00000006001e7c82 */ /* 0x000fe20008000000 */
[----:B------:R-:W-:-:S02]  /*a610*/  UMOV UR31, UR7 ;  /* 0x00000007001f7c82 */ /* 0x000fc40008000000 */
[----:B------:R-:W-:Y:S01]  /*a620*/  HGMMA.64x128x16.F32.BF16 R24, gdesc[UR28].tnspA, R24 ;  /* 0x21e000001c1879f0 */ /* 0x000fe20008701818 */
[----:B------:R-:W-:Y:S01]  /*a630*/  UMOV UR26, UR42 ;  /* 0x0000002a001a7c82 */ /* 0x000fe20008000000 */
[----:B------:R-:W-:-:S10]  /*a640*/  UMOV UR27, UR43 ;  /* 0x0000002b001b7c82 */ /* 0x000fd40008000000 */
[----:B------:R-:W-:Y:S01]  /*a650*/  HGMMA.64x128x16.F32.BF16 R24, gdesc[UR24].tnspA, R24 ;  /* 0x21e00000181879f0 */ /* 0x000fe20008701818 */
[----:B--2---:R-:W-:Y:S04]  /*a660*/  STL [R1], R250 ;  /* 0x000000fa01007387 */ /* 0x004fe80000100800 */
[----:B------:R0:W-:Y:S02]  /*a670*/  STL [R1+0xc], R0 ;  /* 0x00000c0001007387 */ /* 0x0001e40000100800 */
[----:B0-----:R-:W-:Y:S02]  /*a680*/  IMAD.MOV.U32 R0, RZ, RZ, R251 ;  /* 0x000000ffff007224 */ /* 0x001fe400078e00fb */
[----:B------:R-:W2:Y:S04]  /*a690*/  LDL.LU.64 R250, [R1+0x1e0] ;  /* 0x0001e00001fa7983 */ /* 0x000ea80000300a00 */
[----:B------:R0:W-:Y:S04]  /*a6a0*/  STL [R1+0x20], R0 ;  /* 0x0000200001007387 */ /* 0x0001e80000100800 */
[----:B0-----:R0:W5:Y:S04]  /*a6b0*/  LDL.LU R0, [R1+0x1dc] ;  /* 0x0001dc0001007983 */ /* 0x0011680000300800 */
[----:B------:R-:W-:Y:S04]  /*a6c0*/  STL [R1+0x24], R3 ;  /* 0x0000240301007387 */ /* 0x000fe80000100800 */
[----:B------:R1:W-:Y:S04]  /*a6d0*/  STL [R1+0x28], R5 ;  /* 0x0000280501007387 */ /* 0x0003e80000100800 */
[----:B------:R3:W-:Y:S04]  /*a6e0*/  STL [R1+0x2c], R7 ;  /* 0x00002c0701007387 */ /* 0x0007e80000100800 */
[----:B------:R4:W-:Y:S04]  /*a6f0*/  STL [R1+0x30], R9 ;  /* 0x0000300901007387 */ /* 0x0009e80000100800 */
[----:B------:R0:W-:Y:S04]  /*a700*/  STL [R1+0x34], R11 ;  /* 0x0000340b01007387 */ /* 0x0001e80000100800 */
[----:B------:R0:W-:Y:S04]  /*a710*/  STL [R1+0x38], R13 ;  /* 0x0000380d01007387 */ /* 0x0001e80000100800 */
[----:B------:R-:W-:Y:S04]  /*a720*/  STL [R1+0x3c], R15 ;  /* 0x00003c0f01007387 */ /* 0x000fe80000100800 */
        /* <DEDUP_REMOVED lines=56> */
[----:B------:R-:W-:Y:S01]  /*aab0*/  STL [R1+0xc0], R205 ;  /* 0x0000c0cd01007387 */ /* 0x000fe20000100800 */
[----:B-1----:R-:W-:-:S03]  /*aac0*/  IMAD.MOV.U32 R5, RZ, RZ, R8 ;  /* 0x000000ffff057224 */ /* 0x002fc600078e0008 */
[----:B------:R-:W-:Y:S01]  /*aad0*/  STL [R1+0x17c], R206 ;  /* 0x00017cce01007387 */ /* 0x000fe20000100800 */
[----:B------:R-:W-:-:S03]  /*aae0*/  IMAD.MOV.U32 R8, RZ, RZ, R14 ;  /* 0x000000ffff087224 */ /* 0x000fc600078e000e */
[----:B------:R-:W-:Y:S04]  /*aaf0*/  STL [R1+0xc4], R207 ;  /* 0x0000c4cf01007387 */ /* 0x000fe80000100800 */
[----:B------:R-:W-:Y:S04]  /*ab00*/  STL [R1+0x180], R208 ;  /* 0x000180d001007387 */ /* 0x000fe80000100800 */
[----:B------:R-:W-:Y:S04]  /*ab10*/  STL [R1+0xc8], R209 ;  /* 0x0000c8d101007387 */ /* 0x000fe80000100800 */
[----:B------:R-:W-:Y:S04]  /*ab20*/  STL [R1+0x184], R210 ;  /* 0x000184d201007387 */ /* 0x000fe80000100800 */
[----:B------:R-:W2:Y:S01]  /*ab30*/  LDL.LU R14, [R1+0x1d4] ;  /* 0x0001d400010e7983 */ /* 0x000ea20000300800 */
[----:B------:R-:W-:Y:S01]  /*ab40*/  UMOV UR22, UR38 ;  /* 0x0000002600167c82 */ /* 0x000fe20008000000 */
[----:B------:R-:W-:-:S02]  /*ab50*/  UMOV UR23, UR39 ;  /* 0x0000002700177c82 */ /* 0x000fc40008000000 */
[----:B------:R-:W-:Y:S01]  /*ab60*/  HGMMA.64x128x16.F32.BF16 R24, gdesc[UR20].tnspA, R24, gsb0 ;  /* 0x21e00000141879f0 */ /* 0x000fe20008001818 */
        /* <DEDUP_REMOVED lines=32> */
[----:B------:R-:W-:-:S02]  /*ad70*/  IMAD.MOV.U32 R3, RZ, RZ, R4 ;  /* 0x000000ffff037224 */ /* 0x000fc400078e0004 */
[----:B------:R-:W-:Y:S02]  /*ad80*/  IMAD.MOV.U32 R4, RZ, RZ, R6 ;  /* 0x000000ffff047224 */ /* 0x000fe400078e0006 */
[----:B------:R-:W-:Y:S02]  /*ad90*/  IMAD.MOV.U32 R6, RZ, RZ, R10 ;  /* 0x000000ffff067224 */ /* 0x000fe400078e000a */
[----:B---3--:R-:W-:Y:S01]  /*ada0*/  IMAD.MOV.U32 R7, RZ, RZ, R12 ;  /* 0x000000ffff077224 */ /* 0x008fe200078e000c */
[----:B------:R-:W-:Y:S02]  /*adb0*/  WARPGROUP.DEPBAR.LE gsb0, 0x0 ;  /* 0x00008000000079c5 */ /* 0x000fe40000010000 */
[----:B----4-:R-:W-:Y:S02]  /*adc0*/  IMAD.MOV.U32 R9, RZ, RZ, R16 ;  /* 0x000000ffff097224 */ /* 0x010fe400078e0010 */
[----:B------:R-:W-:Y:S02]  /*add0*/  IMAD.MOV.U32 R10, RZ, RZ, R18 ;  /* 0x000000ffff0a7224 */ /* 0x000fe400078e0012 */
[----:B0-----:R-:W-:-:S02]  /*ade0*/  IMAD.MOV.U32 R11, RZ, RZ, R20 ;  /* 0x000000ffff0b7224 */ /* 0x001fc400078e0014 */
[----:B------:R-:W-:Y:S02]  /*adf0*/  IMAD.MOV.U32 R12, RZ, RZ, R22 ;  /* 0x000000ffff0c7224 */ /* 0x000fe400078e0016 */
[----:B------:R-:W-:Y:S02]  /*ae00*/  IMAD.MOV.U32 R13, RZ, RZ, R152 ;  /* 0x000000ffff0d7224 */ /* 0x000fe400078e0098 */
[----:B--2---:R-:W-:Y:S02]  /*ae10*/  VIADD R250, R250, 0xffffffc0 ;  /* 0xffffffc0fafa7836 */ /* 0x004fe40000000000 */
[----:B------:R-:W-:-:S05]  /*ae20*/  VIADD R14, R14, 0xffffffff ;  /* 0xffffffff0e0e7836 */ /* 0x000fca0000000000 */
[----:B------:R-:W-:Y:S01]  /*ae30*/  ISETP.NE.U32.AND P0, PT, R14, RZ, PT ;  /* 0x000000ff0e00720c */ /* 0x000fe20003f05070 */
[----:B------:R-:W-:Y:S04]  /*ae40*/  STL [R1+0x1d4], R14 ;  /* 0x0001d40e01007387 */ /* 0x000fe80000100800 */
[----:B------:R-:W-:Y:S04]  /*ae50*/  STL [R1+0x10c], R243 ;  /* 0x00010cf301007387 */ /* 0x000fe80000100800 */
[----:B------:R-:W-:Y:S04]  /*ae60*/  STL [R1+0x1c8], R244 ;  /* 0x0001c8f401007387 */ /* 0x000fe80000100800 */
[----:B------:R-:W-:Y:S04]  /*ae70*/  STL [R1+0x110], R245 ;  /* 0x000110f501007387 */ /* 0x000fe80000100800 */
[----:B------:R-:W-:Y:S04]  /*ae80*/  STL [R1+0x1cc], R246 ;  /* 0x0001ccf601007387 */ /* 0x000fe80000100800 */
[----:B------:R-:W-:Y:S04]  /*ae90*/  STL [R1+0x114], R247 ;  /* 0x000114f701007387 */ /* 0x000fe80000100800 */
[----:B------:R0:W-:Y:S02]  /*aea0*/  STL [R1+0x1d0], R248 ;  /* 0x0001d0f801007387 */ /* 0x0001e40000100800 */
[----:B0-----:R-:W-:Y:S01]  /*aeb0*/  IMAD.MOV.U32 R248, RZ, RZ, R249 ;  /* 0x000000fffff87224 */ /* 0x001fe200078e00f9 */
[----:B------:R-:W-:Y:S06]  /*aec0*/  @P0 BRA `(.L_x_1) ;  /* 0xffffffa4002c0947 */ /* 0x000fec000383ffff */
[----:B------:R-:W-:Y:S02]  /*aed0*/  F2FP.BF16.F32.PACK_AB R67, R67, R66 ;  /* 0x000000424343723e */ /* 0x000fe400000010ff */
[----:B------:R-:W-:Y:S02]  /*aee0*/  F2FP.BF16.F32.PACK_AB R66, R65, R64 ;  /* 0x000000404142723e */ /* 0x000fe400000010ff */
[----:B------:R-:W-:Y:S02]  /*aef0*/  F2FP.BF16.F32.PACK_AB R64, R129, R128 ;  /* 0x000000808140723e */ /* 0x000fe400000010ff */
[----:B------:R-:W-:Y:S02]  /*af00*/  F2FP.BF16.F32.PACK_AB R87, R87, R86 ;  /* 0x000000565757723e */ /* 0x000fe400000010ff */
[----:B------:R-:W-:Y:S02]  /*af10*/  F2FP.BF16.F32.PACK_AB R83, R83, R82 ;  /* 0x000000525353723e */ /* 0x000fe400000010ff */
[----:B------:R-:W-:-:S02]  /*af20*/  F2FP.BF16.F32.PACK_AB R79, R79, R78 ;  /* 0x0000004e4f4f723e */ /* 0x000fc400000010ff */
        /* <DEDUP_REMOVED lines=57> */
[----:B------:R-:W-:-:S07]  /*b2c0*/  F2FP.BF16.F32.PACK_AB R24, R89, R88 ;  /* 0x000000585918723e */ /* 0x000fce00000010ff */
.L_x_0:
[----:B------:R-:W2:Y:S01]  /*b2d0*/  LDL.LU R152, [R1+0x1d8] ;  /* 0x0001d80001987983 */ /* 0x000ea20000300800 */
[----:B------:R-:W-:Y:S01]  /*b2e0*/  ULDC.64 UR4, c[0x0][0x228] ;  /* 0x00008a0000047ab9 */ /* 0x000fe20000000a00 */
[C---:B-----5:R-:W-:Y:S01]  /*b2f0*/  VIADD R3, R0.reuse, 0x1 ;  /* 0x0000000100037836 */ /* 0x060fe20000000000 */
[----:B------:R-:W-:Y:S01]  /*b300*/  ULDC.64 UR6, c[0x0][0x220] ;  /* 0x0000880000067ab9 */ /* 0x000fe20000000a00 */
[----:B------:R-:W1:Y:S01]  /*b310*/  S2R R6, SR_TID.X ;  /* 0x0000000000067919 */ /* 0x000e620000002100 */
[----:B------:R-:W-:Y:S01]  /*b320*/  VIADD R7, R0, 0x2 ;  /* 0x0000000200077836 */ /* 0x000fe20000000000 */
[----:B------:R-:W3:Y:S01]  /*b330*/  S2R R4, SR_TID.X ;  /* 0x0000000000047919 */ /* 0x000ee20000002100 */
[----:B-1----:R-:W-:Y:S01]  /*b340*/  IMAD.SHL.U32 R2, R6, 0x10, RZ ;  /* 0x0000001006027824 */ /* 0x002fe200078e00ff */
[----:B---3--:R-:W-:-:S04]  /*b350*/  LOP3.LUT R4, R4, 0x7f, RZ, 0xc0, !PT ;  /* 0x0000007f04047812 */ /* 0x008fc800078ec0ff */
[----:B------:R-:W-:Y:S01]  /*b360*/  LOP3.LUT R2, R2, 0xf0, RZ, 0xc0, !PT ;  /* 0x000000f002027812 */ /* 0x000fe200078ec0ff */
[----:B------:R-:W-:Y:S01]  /*b370*/  BAR.SYNC.DEFER_BLOCKING 0x0 ;  /* 0x0000000000007b1d */ /* 0x000fe20000010000 */
[----:B--2---:R-:W-:-:S05]  /*b380*/  ISETP.GE.AND P0, PT, R152, UR4, PT ;  /* 0x0000000498007c0c */ /* 0x004fca000bf06270 */
[----:B------:R-:W-:Y:S02]  /*b390*/  ULDC UR4, c[0x0][0x22c] ;  /* 0x00008b0000047ab9 */ /* 0x000fe40000000800 */
[----:B------:R-:W-:Y:S01]  /*b3a0*/  ISETP.LT.AND P4, PT, R3, UR4, !P0 ;  /* 0x0000000403007c0c */ /* 0x000fe2000c781270 */
[----:B------:R-:W-:Y:S01]  /*b3b0*/  IMAD.SHL.U32 R3, R6, 0x40, RZ ;  /* 0x0000004006037824 */ /* 0x000fe200078e00ff */
[----:B------:R-:W-:Y:S01]  /*b3c0*/  ULDC UR4, c[0x0][0x22c] ;  /* 0x00008b0000047ab9 */ /* 0x000fe20000000800 */
[----:B------:R-:W-:Y:S01]  /*b3d0*/  ISETP.LT.AND P5, PT, R0, UR5, !P0 ;  /* 0x0000000500007c0c */ /* 0x000fe2000c7a1270 */
[----:B------:R-:W-:Y:S01]  /*b3e0*/  ULDC UR5, c[0x0][0x22c] ;  /* 0x00008b0000057ab9 */ /* 0x000fe20000000800 */
[----:B------:R-:W-:Y:S01]  /*b3f0*/  ISETP.LT.AND P2, PT, R7, UR4, !P0 ;  /* 0x0000000407007c0c */ /* 0x000fe2000c741270 */
[----:B------:R-:W-:Y:S01]  /*b400*/  ULDC UR4, c[0x0][0x22c] ;  /* 0x00008b0000047ab9 */ /* 0x000fe20000000800 */
[----:B------:R-:W-:Y:S01]  /*b410*/  LOP3.LUT R5, R3, 0x400, RZ, 0xc0, !PT ;  /* 0x0000040003057812 */ /* 0x000fe200078ec0ff */
[----:B------:R-:W-:-:S02]  /*b420*/  IMAD.SHL.U32 R3, R6, 0x8, RZ ;  /* 0x0000000806037824 */ /* 0x000fc400078e00ff */
[C---:B------:R-:W-:Y:S01]  /*b430*/  VIADD R6, R0.reuse, 0x3 ;  /* 0x0000000300067836 */ /* 0x040fe20000000000 */
[----:B------:R-:W-:Y:S01]  /*b440*/  IADD3 R2, R5, UR8, R2 ;  /* 0x0000000805027c10 */ /* 0x000fe2000fffe002 */
[----:B------:R-:W-:Y:S01]  /*b450*/  VIADD R5, R0, 0x4 ;  /* 0x0000000400057836 */ /* 0x000fe20000000000 */
[----:B------:R-:W-:Y:S02]  /*b460*/  LOP3.LUT R3, R3, 0x300, RZ, 0xc0, !PT ;  /* 0x0000030003037812 */ /* 0x000fe400078ec0ff */
[----:B------:R-:W-:Y:S01]  /*b470*/  ISETP.LT.AND P1, PT, R6, UR4, !P0 ;  /* 0x0000000406007c0c */ /* 0x000fe2000c721270 */
[----:B------:R-:W-:Y:S02]  /*b480*/  ULDC UR4, c[0x0][0x22c] ;  /* 0x00008b0000047ab9 */ /* 0x000fe40000000800 */
[----:B------:R-:W-:Y:S01]  /*b490*/  IMAD.IADD R92, R3, 0x1, R2 ;  /* 0x00000001035c7824 */ /* 0x000fe200078e0202 */
[----:B------:R-:W-:Y:S02]  /*b4a0*/  LEA R2, R4, UR8, 0x4 ;  /* 0x0000000804027c11 */ /* 0x000fe4000f8e20ff */
[----:B------:R-:W-:Y:S01]  /*b4b0*/  ISETP.LT.AND P3, PT, R5, UR4, !P0 ;  /* 0x0000000405007c0c */ /* 0x000fe2000c761270 */
[----:B------:R-:W-:Y:S01]  /*b4c0*/  ULDC UR4, c[0x0][0x244] ;  /* 0x0000910000047ab9 */ /* 0x000fe20000000800 */
[----:B------:R-:W-:Y:S01]  /*b4d0*/  STSM.16.M88.4 [R92], R24 ;  /* 0x000000185c007844 */ /* 0x000fe20000000200 */
[----:B------:R-:W-:Y:S06]  /*b4e0*/  BAR.SYNC.DEFER_BLOCKING 0x0 ;  /* 0x0000000000007b1d */ /* 0x000fec0000010000 */
[----:B------:R-:W1:Y:S02]  /*b4f0*/  LDS.128 R88, [R2] ;  /* 0x0000000002587984 */ /* 0x000e640000000c00 */
[----:B------:R-:W-:Y:S06]  /*b500*/  BAR.SYNC.DEFER_BLOCKING 0x0 ;  /* 0x0000000000007b1d */ /* 0x000fec0000010000 */
[----:B------:R-:W-:Y:S02]  /*b510*/  STSM.16.M88.4 [R92], R28 ;  /* 0x0000001c5c007844 */ /* 0x000fe40000000200 */
[----:B------:R-:W-:Y:S06]  /*b520*/  BAR.SYNC.DEFER_BLOCKING 0x0 ;  /* 0x0000000000007b1d */ /* 0x000fec0000010000 */
[----:B------:R-:W2:Y:S02]  /*b530*/  LDS.128 R60, [R2] ;  /* 0x00000000023c7984 */ /* 0x000ea40000000c00 */
[----:B------:R-:W-:Y:S06]  /*b540*/  BAR.SYNC.DEFER_BLOCKING 0x0 ;  /* 0x0000000000007b1d */ /* 0x000fec0000010000 */
[----:B------:R-:W-:Y:S02]  /*b550*/  STSM.16.M88.4 [R92], R32 ;  /* 0x000000205c007844 */ /* 0x000fe40000000200 */
[----:B------:R-:W-:Y:S06]  /*b560*/  BAR.SYNC.DEFER_BLOCKING 0x0 ;  /* 0x0000000000007b1d */ /* 0x000fec0000010000 */
[----:B------:R-:W3:Y:S02]  /*b570*/  LDS.128 R56, [R2] ;  /* 0x0000000002387984 */ /* 0x000ee40000000c00 */
[----:B------:R-:W-:Y:S06]  /*b580*/  BAR.SYNC.DEFER_BLOCKING 0x0 ;  /* 0x0000000000007b1d */ /* 0x000fec0000010000 */
[----:B------:R-:W-:Y:S02]  /*b590*/  STSM.16.M88.4 [R92], R36 ;  /* 0x000000245c007844 */ /* 0x000fe40000000200 */
[----:B------:R-:W-:Y:S06]  /*b5a0*/  BAR.SYNC.DEFER_BLOCKING 0x0 ;  /* 0x0000000000007b1d */ /* 0x000fec0000010000 */
[----:B------:R-:W4:Y:S02]  /*b5b0*/  LDS.128 R52, [R2] ;  /* 0x0000000002347984 */ /* 0x000f240000000c00 */
        /* <DEDUP_REMOVED lines=9> */
[----:B------:R0:W-:Y:S02]  /*b650*/  STSM.16.M88.4 [R92], R48 ;  /* 0x000000305c007844 */ /* 0x0001e40000000200 */
[----:B------:R-:W-:Y:S01]  /*b660*/  BAR.SYNC.DEFER_BLOCKING 0x0 ;  /* 0x0000000000007b1d */ /* 0x000fe20000010000 */
[----:B0-----:R-:W-:-:S05]  /*b670*/  IMAD R48, R152, UR4, RZ ;  /* 0x0000000498307c24 */ /* 0x001fca000f8e02ff */
[----:B------:R-:W-:Y:S02]  /*b680*/  ULDC UR4, c[0x0][0x248] ;  /* 0x0000920000047ab9 */ /* 0x000fe40000000800 */
[----:B------:R-:W-:Y:S01]  /*b690*/  IMAD R49, R0, UR4, RZ ;  /* 0x0000000400317c24 */ /* 0x000fe2000f8e02ff */
[----:B------:R-:W-:Y:S01]  /*b6a0*/  LEA R3, P6, R48, UR6, 0x1 ;  /* 0x0000000630037c11 */ /* 0x000fe2000f8c08ff */
[----:B------:R-:W-:-:S03]  /*b6b0*/  ULDC UR6, c[0x0][0x248] ;  /* 0x0000920000067ab9 */ /* 0x000fc60000000800 */
[----:B------:R-:W-:Y:S01]  /*b6c0*/  LEA.HI.X.SX32 R48, R48, UR7, 0x1, P6 ;  /* 0x0000000730307c11 */ /* 0x000fe2000b0f0eff */
[----:B------:R-:W-:Y:S01]  /*b6d0*/  ULDC UR7, c[0x0][0x22c] ;  /* 0x00008b0000077ab9 */ /* 0x000fe20000000800 */
[C---:B------:R-:W-:Y:S01]  /*b6e0*/  LEA R50, P6, R49.reuse, R3, 0x1 ;  /* 0x0000000331327211 */ /* 0x040fe200078c08ff */
[----:B------:R-:W0:Y:S03]  /*b6f0*/  LDS.128 R8, [R2] ;  /* 0x0000000002087984 */ /* 0x000e260000000c00 */
[C---:B------:R-:W-:Y:S01]  /*b700*/  LEA.HI.X.SX32 R51, R49.reuse, R48, 0x1, P6 ;  /* 0x0000003031337211 */ /* 0x040fe200030f0eff */
[----:B------:R-:W-:Y:S06]  /*b710*/  BAR.SYNC.DEFER_BLOCKING 0x0 ;  /* 0x0000000000007b1d */ /* 0x000fec0000010000 */
[----:B------:R-:W-:Y:S02]  /*b720*/  STSM.16.M88.4 [R92], R120 ;  /* 0x000000785c007844 */ /* 0x000fe40000000200 */
[----:B------:R-:W-:Y:S06]  /*b730*/  BAR.SYNC.DEFER_BLOCKING 0x0 ;  /* 0x0000000000007b1d */ /* 0x000fec0000010000 */
[----:B------:R-:W0:Y:S02]  /*b740*/  LDS.128 R4, [R2] ;  /* 0x0000000002047984 */ /* 0x000e240000000c00 */
        /* <DEDUP_REMOVED lines=9> */
[----:B------:R1:W-:Y:S02]  /*b7e0*/  STSM.16.M88.4 [R92], R64 ;  /* 0x000000405c007844 */ /* 0x0003e40000000200 */
[----:B------:R-:W-:Y:S01]  /*b7f0*/  BAR.SYNC.DEFER_BLOCKING 0x0 ;  /* 0x0000000000007b1d */ /* 0x000fe20000010000 */
[----:B-1----:R-:W-:-:S02]  /*b800*/  VIADD R65, R49, UR4 ;  /* 0x0000000431417c36 */ /* 0x002fc40008000000 */
[----:B------:R-:W-:-:S03]  /*b810*/  VIADD R49, R0, 0x5 ;  /* 0x0000000500317836 */ /* 0x000fc60000000000 */
[C---:B------:R-:W-:Y:S01]  /*b820*/  LEA R64, P6, R65.reuse, R3, 0x1 ;  /* 0x0000000341407211 */ /* 0x040fe200078c08ff */
[----:B------:R-:W1:Y:S01]  /*b830*/  LDS.128 R28, [R2] ;  /* 0x00000000021c7984 */ /* 0x000e620000000c00 */
[----:B------:R-:W-:Y:S06]  /*b840*/  BAR.SYNC.DEFER_BLOCKING 0x0 ;  /* 0x0000000000007b1d */ /* 0x000fec0000010000 */
[----:B------:R2:W-:Y:S02]  /*b850*/  STSM.16.M88.4 [R92], R68 ;  /* 0x000000445c007844 */ /* 0x0005e40000000200 */
[----:B------:R-:W-:Y:S01]  /*b860*/  BAR.SYNC.DEFER_BLOCKING 0x0 ;  /* 0x0000000000007b1d */ /* 0x000fe20000010000 */
[C---:B--2---:R-:W-:Y:S01]  /*b870*/  VIADD R68, R65.reuse, UR4 ;  /* 0x0000000441447c36 */ /* 0x044fe20008000000 */
[----:B------:R-:W-:-:S04]  /*b880*/  LEA.HI.X.SX32 R65, R65, R48, 0x1, P6 ;  /* 0x0000003041417211 */ /* 0x000fc800030f0eff */
[----:B------:R-:W-:-:S04]  /*b890*/  LEA R66, P6, R68, R3, 0x1 ;  /* 0x0000000344427211 */ /* 0x000fc800078c08ff */
[C---:B------:R-:W-:Y:S01]  /*b8a0*/  LEA.HI.X.SX32 R67, R68.reuse, R48, 0x1, P6 ;  /* 0x0000003044437211 */ /* 0x040fe200030f0eff */
[----:B------:R-:W-:Y:S01]  /*b8b0*/  VIADD R68, R68, UR4 ;  /* 0x0000000444447c36 */ /* 0x000fe20008000000 */
[----:B------:R-:W2:Y:S03]  /*b8c0*/  LDS.128 R32, [R2] ;  /* 0x0000000002207984 */ /* 0x000ea60000000c00 */
[----:B------:R-:W-:Y:S01]  /*b8d0*/  VIADD R69, R68, UR4 ;  /* 0x0000000444457c36 */ /* 0x000fe20008000000 */
[----:B------:R-:W-:Y:S06]  /*b8e0*/  BAR.SYNC.DEFER_BLOCKING 0x0 ;  /* 0x0000000000007b1d */ /* 0x000fec0000010000 */
[----:B------:R-:W-:Y:S02]  /*b8f0*/  STSM.16.M88.4 [R92], R72 ;  /* 0x000000485c007844 */ /* 0x000fe40000000200 */
[----:B------:R-:W-:Y:S06]  /*b900*/  BAR.SYNC.DEFER_BLOCKING 0x0 ;  /* 0x0000000000007b1d */ /* 0x000fec0000010000 */
[----:B------:R-:W2:Y:S02]  /*b910*/  LDS.128 R36, [R2] ;  /* 0x0000000002247984 */ /* 0x000ea40000000c00 */
        /* <DEDUP_REMOVED lines=11> */
[----:B------:R3:W-:Y:S01]  /*b9d0*/  @P5 STG.E.U16 desc[UR16][R50.64], R88 ;  /* 0x0000005832005986 */ /* 0x0007e2000c101510 */
[----:B------:R-:W-:Y:S01]  /*b9e0*/  ISETP.LT.AND P5, PT, R49, UR5, !P0 ;  /* 0x0000000531007c0c */ /* 0x000fe2000c7a1270 */
[----:B------:R-:W-:Y:S01]  /*b9f0*/  VIADD R49, R0, 0x6 ;  /* 0x0000000600317836 */ /* 0x000fe20000000000 */
[----:B------:R-:W-:Y:S01]  /*ba00*/  ULDC UR5, c[0x0][0x22c] ;  /* 0x00008b0000057ab9 */ /* 0x000fe20000000800 */
[----:B---3--:R-:W-:-:S02]  /*ba10*/  PRMT R51, R88, 0x7632, R51 ;  /* 0x0000763258337816 */ /* 0x008fc40000000033 */
[----:B------:R-:W-:-:S03]  /*ba20*/  LEA R50, P6, R68, R3, 0x1 ;  /* 0x0000000344327211 */ /* 0x000fc600078c08ff */
[----:B------:R3:W-:Y:S01]  /*ba30*/  @P4 STG.E.U16 desc[UR16][R64.64], R51 ;  /* 0x0000003340004986 */ /* 0x0007e2000c101510 */
[----:B------:R-:W-:Y:S01]  /*ba40*/  ISETP.LT.AND P4, PT, R49, UR5, !P0 ;  /* 0x0000000531007c0c */ /* 0x000fe2000c781270 */
[C---:B------:R-:W-:Y:S01]  /*ba50*/  VIADD R49, R0.reuse, 0x7 ;  /* 0x0000000700317836 */ /* 0x040fe20000000000 */
[----:B------:R-:W-:Y:S01]  /*ba60*/  ULDC UR5, c[0x0][0x22c] ;  /* 0x00008b0000057ab9 */ /* 0x000fe20000000800 */
[----:B------:R4:W-:Y:S03]  /*ba70*/  @P2 STG.E.U16 desc[UR16][R66.64], R89 ;  /* 0x0000005942002986 */ /* 0x0009e6000c101510 */
[----:B------:R-:W-:Y:S01]  /*ba80*/  ISETP.LT.AND P2, PT, R49, UR5, !P0 ;  /* 0x0000000531007c0c */ /* 0x000fe2000c741270 */
[----:B------:R-:W-:Y:S01]  /*ba90*/  VIADD R49, R0, 0x8 ;  /* 0x0000000800317836 */ /* 0x000fe20000000000 */
[----:B------:R-:W-:Y:S01]  /*baa0*/  ULDC UR5, c[0x0][0x22c] ;  /* 0x00008b0000057ab9 */ /* 0x000fe20000000800 */
[----:B---3--:R-:W-:Y:S01]  /*bab0*/  LEA.HI.X.SX32 R51, R68, R48, 0x1, P6 ;  /* 0x0000003044337211 */ /* 0x008fe200030f0eff */
[C---:B------:R-:W-:Y:S01]  /*bac0*/  VIADD R68, R69.reuse, UR4 ;  /* 0x0000000445447c36 */ /* 0x040fe20008000000 */
[----:B------:R-:W-:-:S02]  /*bad0*/  LEA R64, P6, R69, R3, 0x1 ;  /* 0x0000000345407211 */ /* 0x000fc400078c08ff */
[----:B----4-:R-:W-:Y:S02]  /*bae0*/  PRMT R67, R89, 0x7632, R67 ;  /* 0x0000763259437816 */ /* 0x010fe40000000043 */
[-C--:B------:R-:W-:Y:S02]  /*baf0*/  LEA.HI.X.SX32 R65, R69, R48.reuse, 0x1, P6 ;  /* 0x0000003045417211 */ /* 0x080fe400030f0eff */
[----:B------:R-:W-:Y:S01]  /*bb00*/  LEA R66, P6, R68, R3, 0x1 ;  /* 0x0000000344427211 */ /* 0x000fe200078c08ff */
        /* <DEDUP_REMOVED lines=8> */
[C---:B---3--:R-:W-:Y:S01]  /*bb90*/  LEA.HI.X.SX32 R67, R68.reuse, R48, 0x1, P6 ;  /* 0x0000003044437211 */ /* 0x048fe200030f0eff */
[----:B------:R-:W-:Y:S01]  /*bba0*/  VIADD R68, R68, UR4 ;  /* 0x0000000444447c36 */ /* 0x000fe20008000000 */
[----:B------:R-:W-:-:S03]  /*bbb0*/  PRMT R51, R90, 0x7632, R51 ;  /* 0x000076325a337816 */ /* 0x000fc60000000033 */
[C---:B----4-:R-:W-:Y:S02]  /*bbc0*/  VIADD R65, R68.reuse, UR4 ;  /* 0x0000000444417c36 */ /* 0x050fe40008000000 */
[----:B------:R3:W-:Y:S01]  /*bbd0*/  @P5 STG.E.U16 desc[UR16][R66.64], R51 ;  /* 0x0000003342005986 */ /* 0x0007e2000c101510 */
[CC--:B------:R-:W-:Y:S02]  /*bbe0*/  LEA R50, P5, R68.reuse, R3.reuse, 0x1 ;  /* 0x0000000344327211 */ /* 0x0c0fe400078a08ff */
[CC--:B------:R-:W-:Y:S01]  /*bbf0*/  LEA R64, P6, R65.reuse, R3.reuse, 0x1 ;  /* 0x0000000341407211 */ /* 0x0c0fe200078c08ff */
[----:B---3--:R-:W-:Y:S01]  /*bc00*/  VIADD R67, R65, UR4 ;  /* 0x0000000441437c36 */ /* 0x008fe20008000000 */
[-C--:B------:R-:W-:Y:S02]  /*bc10*/  LEA.HI.X.SX32 R51, R68, R48.reuse, 0x1, P5 ;  /* 0x0000003044337211 */ /* 0x080fe400028f0eff */
[----:B------:R-:W-:Y:S01]  /*bc20*/  ISETP.LT.AND P5, PT, R49, UR5, !P0 ;  /* 0x0000000531007c0c */ /* 0x000fe2000c7a1270 */
[C---:B------:R-:W-:Y:S01]  /*bc30*/  VIADD R49, R0.reuse, 0xb ;  /* 0x0000000b00317836 */ /* 0x040fe20000000000 */
[-C--:B------:R-:W-:Y:S01]  /*bc40*/  LEA.HI.X.SX32 R65, R65, R48.reuse, 0x1, P6 ;  /* 0x0000003041417211 */ /* 0x080fe200030f0eff */
[C---:B------:R-:W-:Y:S01]  /*bc50*/  VIADD R68, R67.reuse, UR4 ;  /* 0x0000000443447c36 */ /* 0x040fe20008000000 */
[----:B------:R-:W-:Y:S01]  /*bc60*/  LEA R66, P6, R67, R3, 0x1 ;  /* 0x0000000343427211 */ /* 0x000fe200078c08ff */
[----:B------:R-:W-:Y:S01]  /*bc70*/  ULDC UR5, c[0x0][0x22c] ;  /* 0x00008b0000057ab9 */ /* 0x000fe20000000800 */
[----:B------:R3:W-:Y:S01]  /*bc80*/  @P4 STG.E.U16 desc[UR16][R50.64], R91 ;  /* 0x0000005b32004986 */ /* 0x0007e2000c101510 */
[----:B------:R-:W-:Y:S01]  /*bc90*/  ISETP.LT.AND P4, PT, R49, UR5, !P0 ;  /* 0x0000000531007c0c */ /* 0x000fe2000c781270 */
[----:B------:R-:W-:Y:S01]  /*bca0*/  VIADD R49, R0, 0xc ;  /* 0x0000000c00317836 */ /* 0x000fe20000000000 */
[----:B------:R-:W-:Y:S01]  /*bcb0*/  LEA.HI.X.SX32 R67, R67, R48, 0x1, P6 ;  /* 0x0000003043437211 */ /* 0x000fe200030f0eff */
[----:B------:R-:W-:Y:S01]  /*bcc0*/  VIADD R69, R68, UR4 ;  /* 0x0000000444457c36 */ /* 0x000fe20008000000 */
        /* <DEDUP_REMOVED lines=11> */
[----:B---3--:R-:W-:-:S02]  /*bd80*/  LEA.HI.X.SX32 R51, R68, R48, 0x1, P6 ;  /* 0x0000003044337211 */ /* 0x008fc400030f0eff */
[CC--:B------:R-:W-:Y:S02]  /*bd90*/  LEA R64, P6, R69.reuse, R3.reuse, 0x1 ;  /* 0x0000000345407211 */ /* 0x0c0fe400078c08ff */
[----:B----4-:R-:W-:Y:S02]  /*bda0*/  PRMT R67, R60, 0x7632, R67 ;  /* 0x000076323c437816 */ /* 0x010fe40000000043 */
[C---:B------:R-:W-:Y:S01]  /*bdb0*/  LEA.HI.X.SX32 R65, R69.reuse, R48, 0x1, P6 ;  /* 0x0000003045417211 */ /* 0x040fe200030f0eff */
[----:B------:R-:W-:Y:S01]  /*bdc0*/  VIADD R69, R69, UR4 ;  /* 0x0000000445457c36 */ /* 0x000fe20008000000 */
[----:B------:R-:W-:Y:S01]  /*bdd0*/  PRMT R68, R61, 0x7632, R68 ;  /* 0x000076323d447816 */ /* 0x000fe20000000044 */
[----:B------:R3:W-:Y:S01]  /*bde0*/  @P3 STG.E.U16 desc[UR16][R50.64], R67 ;  /* 0x0000004332003986 */ /* 0x0007e2000c101510 */
[----:B------:R-:W-:Y:S01]  /*bdf0*/  ISETP.LT.AND P3, PT, R49, UR5, !P0 ;  /* 0x0000000531007c0c */ /* 0x000fe2000c761270 */
[C---:B------:R-:W-:Y:S01]  /*be00*/  VIADD R60, R69.reuse, UR4 ;  /* 0x00000004453c7c36 */ /* 0x040fe20008000000 */
[----:B------:R-:W-:Y:S01]  /*be10*/  LEA R66, P6, R69, R3, 0x1 ;  /* 0x0000000345427211 */ /* 0x000fe200078c08ff */
[----:B------:R-:W-:Y:S01]  /*be20*/  VIADD R49, R0, 0xf ;  /* 0x0000000f00317836 */ /* 0x000fe20000000000 */
[----:B------:R4:W-:Y:S01]  /*be30*/  @P5 STG.E.U16 desc[UR16][R64.64], R61 ;  /* 0x0000003d40005986 */ /* 0x0009e2000c101510 */
[----:B------:R-:W-:-:S03]  /*be40*/  ULDC UR5, c[0x0][0x22c] ;  /* 0x00008b0000057ab9 */ /* 0x000fc60000000800 */
[----:B------:R-:W-:Y:S01]  /*be50*/  ISETP.LT.AND P5, PT, R49, UR5, !P0 ;  /* 0x0000000531007c0c */ /* 0x000fe2000c7a1270 */
[----:B------:R-:W-:Y:S01]  /*be60*/  VIADD R49, R0, 0x10 ;  /* 0x0000001000317836 */ /* 0x000fe20000000000 */
[----:B------:R-:W-:Y:S01]  /*be70*/  ULDC UR5, c[0x0][0x22c] ;  /* 0x00008b0000057ab9 */ /* 0x000fe20000000800 */
[----:B---3--:R-:W-:Y:S02]  /*be80*/  LEA.HI.X.SX32 R67, R69, R48, 0x1, P6 ;  /* 0x0000003045437211 */ /* 0x008fe400030f0eff */
[C---:B------:R-:W-:Y:S01]  /*be90*/  LEA R50, P6, R60.reuse, R3, 0x1 ;  /* 0x000000033c327211 */ /* 0x040fe200078c08ff */
[----:B----4-:R-:W-:-:S03]  /*bea0*/  VIADD R64, R60, UR4 ;  /* 0x000000043c407c36 */ /* 0x010fc60008000000 */
[-C--:B------:R-:W-:Y:S01]  /*beb0*/  LEA.HI.X.SX32 R51, R60, R48.reuse, 0x1, P6 ;  /* 0x000000303c337211 */ /* 0x080fe200030f0eff */
[----:B------:R3:W-:Y:S01]  /*bec0*/  @P4 STG.E.U16 desc[UR16][R66.64], R68 ;  /* 0x0000004442004986 */ /* 0x0007e2000c101510 */
[----:B------:R-:W-:Y:S01]  /*bed0*/  ISETP.LT.AND P4, PT, R49, UR5, !P0 ;  /* 0x0000000531007c0c */ /* 0x000fe2000c781270 */
[C---:B------:R-:W-:Y:S01]  /*bee0*/  VIADD R65, R64.reuse, UR4 ;  /* 0x0000000440417c36 */ /* 0x040fe20008000000 */
[----:B------:R-:W-:Y:S01]  /*bef0*/  LEA R60, P6, R64, R3, 0x1 ;  /* 0x00000003403c7211 */ /* 0x000fe200078c08ff */
[----:B------:R-:W-:Y:S01]  /*bf00*/  VIADD R49, R0, 0x11 ;  /* 0x0000001100317836 */ /* 0x000fe20000000000 */
[----:B------:R4:W-:Y:S01]  /*bf10*/  @P2 STG.E.U16 desc[UR16][R50.64], R62 ;  /* 0x0000003e32002986 */ /* 0x0009e2000c101510 */
[----:B------:R-:W-:Y:S01]  /*bf20*/  ULDC UR5, c[0x0][0x22c] ;  /* 0x00008b0000057ab9 */ /* 0x000fe20000000800 */
[----:B------:R-:W-:Y:S02]  /*bf30*/  LEA.HI.X.SX32 R61, R64, R48, 0x1, P6 ;  /* 0x00000030403d7211 */ /* 0x000fe400030f0eff */
[----:B------:R-:W-:Y:S01]  /*bf40*/  ISETP.LT.AND P2, PT, R49, UR5, !P0 ;  /* 0x0000000531007c0c */ /* 0x000fe2000c741270 */
[----:B------:R-:W-:Y:S01]  /*bf50*/  VIADD R49, R0, 0x12 ;  /* 0x0000001200317836 */ /* 0x000fe20000000000 */
[----:B------:R-:W-:Y:S01]  /*bf60*/  ULDC UR5, c[0x0][0x22c] ;  /* 0x00008b0000057ab9 */ /* 0x000fe20000000800 */
[----:B---3--:R-:W-:Y:S01]  /*bf70*/  PRMT R67, R62, 0x7632, R67 ;  /* 0x000076323e437816 */ /* 0x008fe20000000043 */
[----:B----4-:R-:W-:-:S04]  /*bf80*/  VIADD R51, R65, UR4 ;  /* 0x0000000441337c36 */ /* 0x010fc80008000000 */
[----:B------:R3:W-:Y:S01]  /*bf90*/  @P1 STG.E.U16 desc[UR16][R60.64], R67 ;  /* 0x000000433c001986 */ /* 0x0007e2000c101510 */
[-C--:B------:R-:W-:Y:S02]  /*bfa0*/  LEA R64, P1, R65, R3.reuse, 0x1 ;  /* 0x0000000341407211 */ /* 0x080fe400078208ff */
[----:B------:R-:W-:Y:S02]  /*bfb0*/  LEA R50, P6, R51, R3, 0x1 ;  /* 0x0000000333327211 */ /* 0x000fe400078c08ff */
[-C--:B------:R-:W-:Y:S02]  /*bfc0*/  LEA.HI.X.SX32 R65, R65, R48.reuse, 0x1, P1 ;  /* 0x0000003041417211 */ /* 0x080fe400008f0eff */
[----:B------:R-:W-:Y:S01]  /*bfd0*/  ISETP.LT.AND P1, PT, R49, UR5, !P0 ;  /* 0x0000000531007c0c */ /* 0x000fe2000c721270 */
[----:B------:R-:W-:Y:S01]  /*bfe0*/  VIADD R49, R0, 0x13 ;  /* 0x0000001300317836 */ /* 0x000fe20000000000 */
[----:B------:R-:W-:Y:S01]  /*bff0*/  ULDC UR5, c[0x0][0x22c] ;  /* 0x00008b0000057ab9 */ /* 0x000fe20000000800 */
[----:B------:R4:W-:Y:S01]  /*c000*/  @P3 STG.E.U16 desc[UR16][R64.64], R63 ;  /* 0x0000003f40003986 */ /* 0x0009e2000c101510 */
[C---:B---3--:R-:W-:Y:S01]  /*c010*/  VIADD R61, R51.reuse, UR4 ;  /* 0x00000004333d7c36 */ /* 0x048fe20008000000 */
[----:B------:R-:W-:-:S02]  /*c020*/  LEA.HI.X.SX32 R51, R51, R48, 0x1, P6 ;  /* 0x0000003033337211 */ /* 0x000fc400030f0eff */
[----:B------:R-:W-:Y:S01]  /*c030*/  ISETP.LT.AND P3, PT, R49, UR5, !P0 ;  /* 0x0000000531007c0c */ /* 0x000fe2000c761270 */
[C---:B------:R-:W-:Y:S01]  /*c040*/  VIADD R66, R61.reuse, UR4 ;  /* 0x000000043d427c36 */ /* 0x040fe20008000000 */
[CC--:B------:R-:W-:Y:S01]  /*c050*/  LEA R60, P6, R61.reuse, R3.reuse, 0x1 ;  /* 0x000000033d3c7211 */ /* 0x0c0fe200078c08ff */
[----:B------:R-:W-:Y:S01]  /*c060*/  VIADD R49, R0, 0x14 ;  /* 0x0000001400317836 */ /* 0x000fe20000000000 */
[----:B------:R-:W-:Y:S02]  /*c070*/  ULDC UR5, c[0x0][0x22c] ;  /* 0x00008b0000057ab9 */ /* 0x000fe40000000800 */
[----:B------:R-:W-:Y:S02]  /*c080*/  LEA.HI.X.SX32 R61, R61, R48, 0x1, P6 ;  /* 0x000000303d3d7211 */ /* 0x000fe400030f0eff */
[----:B----4-:R-:W-:Y:S01]  /*c090*/  PRMT R65, R63, 0x7632, R65 ;  /* 0x000076323f417816 */ /* 0x010fe20000000041 */
[C---:B------:R-:W-:Y:S01]  /*c0a0*/  VIADD R64, R66.reuse, UR4 ;  /* 0x0000000442407c36 */ /* 0x040fe20008000000 */
[----:B------:R-:W-:-:S03]  /*c0b0*/  LEA R62, P6, R66, R3, 0x1 ;  /* 0x00000003423e7211 */ /* 0x000fc600078c08ff */
[----:B------:R3:W-:Y:S01]  /*c0c0*/  @P5 STG.E.U16 desc[UR16][R50.64], R65 ;  /* 0x0000004132005986 */ /* 0x0007e2000c101510 */
[----:B------:R-:W-:Y:S02]  /*c0d0*/  LEA.HI.X.SX32 R63, R66, R48, 0x1, P6 ;  /* 0x00000030423f7211 */ /* 0x000fe400030f0eff */
[----:B------:R-:W-:Y:S01]  /*c0e0*/  ISETP.LT.AND P5, PT, R49, UR5, !P0 ;  /* 0x0000000531007c0c */ /* 0x000fe2000c7a1270 */
[C---:B------:R-:W-:Y:S01]  /*c0f0*/  VIADD R49, R0.reuse, 0x15 ;  /* 0x0000001500317836 */ /* 0x040fe20000000000 */
[----:B------:R-:W-:Y:S01]  /*c100*/  ULDC UR5, c[0x0][0x22c] ;  /* 0x00008b0000057ab9 */ /* 0x000fe20000000800 */
[----:B------:R4:W-:Y:S03]  /*c110*/  @P4 STG.E.U16 desc[UR16][R60.64], R56 ;  /* 0x000000383c004986 */ /* 0x0009e6000c101510 */
[----:B------:R-:W-:Y:S01]  /*c120*/  ISETP.LT.AND P4, PT, R49, UR5, !P0 ;  /* 0x0000000531007c0c */ /* 0x000fe2000c781270 */
[----:B------:R-:W-:Y:S01]  /*c130*/  VIADD R49, R0, 0x16 ;  /* 0x0000001600317836 */ /* 0x000fe20000000000 */
[----:B------:R-:W-:Y:S01]  /*c140*/  ULDC UR5, c[0x0][0x22c] ;  /* 0x00008b0000057ab9 */ /* 0x000fe20000000800 */
[----:B---3--:R-:W-:-:S04]  /*c150*/  LEA R50, P6, R64, R3, 0x1 ;  /* 0x0000000340327211 */ /* 0x008fc800078c08ff */
[C---:B------:R-:W-:Y:S01]  /*c160*/  LEA.HI.X.SX32 R51, R64.reuse, R48, 0x1, P6 ;  /* 0x0000003040337211 */ /* 0x040fe200030f0eff */
[----:B------:R-:W-:Y:S01]  /*c170*/  VIADD R64, R64, UR4 ;  /* 0x0000000440407c36 */ /* 0x000fe20008000000 */
[----:B----4-:R-:W-:-:S03]  /*c180*/  PRMT R61, R56, 0x7632, R61 ;  /* 0x00007632383d7816 */ /* 0x010fc6000000003d */
[C---:B------:R-:W-:Y:S01]  /*c190*/  VIADD R56, R64.reuse, UR4 ;  /* 0x0000000440387c36 */ /* 0x040fe20008000000 */
        /* <DEDUP_REMOVED lines=10> */
[C---:B------:R-:W-:Y:S02]  /*c240*/  LEA R62, P6, R56.reuse, R3, 0x1 ;  /* 0x00000003383e7211 */ /* 0x040fe400078c08ff */
[----:B----4-:R-:W-:Y:S01]  /*c250*/  PRMT R51, R57, 0x7632, R51 ;  /* 0x0000763239337816 */ /* 0x010fe20000000033 */
[C---:B------:R-:W-:Y:S01]  /*c260*/  VIADD R57, R56.reuse, UR4 ;  /* 0x0000000438397c36 */ /* 0x040fe20008000000 */
[----:B------:R-:W-:-:S03]  /*c270*/  LEA.HI.X.SX32 R63, R56, R48, 0x1, P6 ;  /* 0x00000030383f7211 */ /* 0x000fc600030f0eff */
[----:B------:R3:W-:Y:S01]  /*c280*/  @P3 STG.E.U16 desc[UR16][R60.64], R51 ;  /* 0x000000333c003986 */ /* 0x0007e2000c101510 */
[----:B------:R-:W-:Y:S02]  /*c290*/  LEA R50, P6, R57, R3, 0x1 ;  /* 0x0000000339327211 */ /* 0x000fe400078c08ff */
[----:B------:R-:W-:Y:S01]  /*c2a0*/  ISETP.LT.AND P3, PT, R49, UR5, !P0 ;  /* 0x0000000531007c0c */ /* 0x000fe2000c761270 */
[----:B------:R-:W-:Y:S01]  /*c2b0*/  VIADD R49, R0, 0x19 ;  /* 0x0000001900317836 */ /* 0x000fe20000000000 */
[----:B------:R4:W-:Y:S01]  /*c2c0*/  @P5 STG.E.U16 desc[UR16][R62.64], R58 ;  /* 0x0000003a3e005986 */ /* 0x0009e2000c101510 */
[----:B------:R-:W-:-:S03]  /*c2d0*/  ULDC UR5, c[0x0][0x22c] ;  /* 0x00008b0000057ab9 */ /* 0x000fc60000000800 */
        /* <DEDUP_REMOVED lines=21> */
[----:B------:R-:W-:Y:S01]  /*c430*/  ULDC UR5, c[0x0][0x22c] ;  /* 0x00008b0000057ab9 */ /* 0x000fe20000000800 */
[C---:B------:R-:W-:Y:S01]  /*c440*/  VIADD R62, R58.reuse, UR4 ;  /* 0x000000043a3e7c36 */ /* 0x040fe20008000000 */
[----:B------:R-:W-:Y:S02]  /*c450*/  LEA.HI.X.SX32 R51, R51, R48, 0x1, P6 ;  /* 0x0000003033337211 */ /* 0x000fe400030f0eff */
[----:B----4-:R-:W-:Y:S02]  /*c460*/  PRMT R57, R59, 0x7632, R57 ;  /* 0x000076323b397816 */ /* 0x010fe40000000039 */
        /* <DEDUP_REMOVED lines=10> */
[-C--:B------:R-:W-:Y:S02]  /*c510*/  LEA R58, P6, R62, R3.reuse, 0x1 ;  /* 0x000000033e3a7211 */ /* 0x080fe400078c08ff */
[----:B----4-:R-:W-:Y:S02]  /*c520*/  PRMT R51, R52, 0x7632, R51 ;  /* 0x0000763234337816 */ /* 0x010fe40000000033 */
[C---:B------:R-:W-:Y:S01]  /*c530*/  LEA.HI.X.SX32 R59, R62.reuse, R48, 0x1, P6 ;  /* 0x000000303e3b7211 */ /* 0x040fe200030f0eff */
[----:B------:R-:W-:Y:S02]  /*c540*/  VIADD R62, R62, UR4 ;  /* 0x000000043e3e7c36 */ /* 0x000fe40008000000 */
        /* <DEDUP_REMOVED lines=10> */
[-C--:B---3--:R-:W-:Y:S02]  /*c5f0*/  LEA.HI.X.SX32 R51, R62, R48.reuse, 0x1, P6 ;  /* 0x000000303e337211 */ /* 0x088fe400030f0eff */
[CC--:B------:R-:W-:Y:S01]  /*c600*/  LEA R56, P6, R52.reuse, R3.reuse, 0x1 ;  /* 0x0000000334387211 */ /* 0x0c0fe200078c08ff */
[C---:B----4-:R-:W-:Y:S01]  /*c610*/  VIADD R58, R52.reuse, UR4 ;  /* 0x00000004343a7c36 */ /* 0x050fe20008000000 */
[----:B------:R-:W-:Y:S02]  /*c620*/  PRMT R59, R53, 0x7632, R59 ;  /* 0x00007632353b7816 */ /* 0x000fe4000000003b */
[-C--:B------:R-:W-:Y:S02]  /*c630*/  LEA.HI.X.SX32 R57, R52, R48.reuse, 0x1, P6 ;  /* 0x0000003034397211 */ /* 0x080fe400030f0eff */
[----:B------:R-:W-:Y:S01]  /*c640*/  LEA R52, P6, R58, R3, 0x1 ;  /* 0x000000033a347211 */ /* 0x000fe200078c08ff */
[----:B------:R3:W-:Y:S01]  /*c650*/  @P2 STG.E.U16 desc[UR16][R50.64], R59 ;  /* 0x0000003b32002986 */ /* 0x0007e2000c101510 */
[----:B------:R-:W-:Y:S01]  /*c660*/  ISETP.LT.AND P2, PT, R49, UR5, !P0 ;  /* 0x0000000531007c0c */ /* 0x000fe2000c741270 */
[----:B------:R-:W-:Y:S01]  /*c670*/  VIADD R49, R0, 0x21 ;  /* 0x0000002100317836 */ /* 0x000fe20000000000 */
[C---:B------:R-:W-:Y:S01]  /*c680*/  LEA.HI.X.SX32 R53, R58.reuse, R48, 0x1, P6 ;  /* 0x000000303a357211 */ /* 0x040fe200030f0eff */
[----:B------:R-:W-:Y:S01]  /*c690*/  VIADD R58, R58, UR4 ;  /* 0x000000043a3a7c36 */ /* 0x000fe20008000000 */
[----:B------:R-:W-:Y:S01]  /*c6a0*/  ULDC UR5, c[0x0][0x22c] ;  /* 0x00008b0000057ab9 */ /* 0x000fe20000000800 */
[----:B------:R4:W-:Y:S01]  /*c6b0*/  @P1 STG.E.U16 desc[UR16][R56.64], R54 ;  /* 0x0000003638001986 */ /* 0x0009e2000c101510 */
[----:B------:R-:W-:Y:S01]  /*c6c0*/  ISETP.LT.AND P1, PT, R49, UR5, !P0 ;  /* 0x0000000531007c0c */ /* 0x000fe2000c721270 */
[----:B------:R-:W-:Y:S01]  /*c6d0*/  VIADD R49, R0, 0x22 ;  /* 0x0000002200317836 */ /* 0x000fe20000000000 */
[----:B------:R-:W-:Y:S01]  /*c6e0*/  ULDC UR5, c[0x0][0x22c] ;  /* 0x00008b0000057ab9 */ /* 0x000fe20000000800 */
[----:B---3--:R-:W-:-:S05]  /*c6f0*/  PRMT R51, R54, 0x7632, R51 ;  /* 0x0000763236337816 */ /* 0x008fca0000000033 */
[----:B------:R3:W-:Y:S01]  /*c700*/  @P3 STG.E.U16 desc[UR16][R52.64], R51 ;  /* 0x0000003334003986 */ /* 0x0007e2000c101510 */
[C---:B----4-:R-:W-:Y:S01]  /*c710*/  VIADD R54, R58.reuse, UR4 ;  /* 0x000000043a367c36 */ /* 0x050fe20008000000 */
[----:B------:R-:W-:-:S04]  /*c720*/  LEA R50, P3, R58, R3, 0x1 ;  /* 0x000000033a327211 */ /* 0x000fc800078608ff */
[----:B------:R-:W-:-:S04]  /*c730*/  LEA R56, P6, R54, R3, 0x1 ;  /* 0x0000000336387211 */ /* 0x000fc800078c08ff */
[-C--:B------:R-:W-:Y:S02]  /*c740*/  LEA.HI.X.SX32 R57, R54, R48.reuse, 0x1, P6 ;  /* 0x0000003036397211 */ /* 0x080fe400030f0eff */
[-C--:B---3--:R-:W-:Y:S01]  /*c750*/  LEA.HI.X.SX32 R51, R58, R48.reuse, 0x1, P3 ;  /* 0x000000303a337211 */ /* 0x088fe200018f0eff */
[----:B------:R-:W-:Y:S01]  /*c760*/  VIADD R53, R54, UR4 ;  /* 0x0000000436357c36 */ /* 0x000fe20008000000 */
[----:B------:R-:W-:Y:S01]  /*c770*/  ISETP.LT.AND P3, PT, R49, UR5, !P0 ;  /* 0x0000000531007c0c */ /* 0x000fe2000c761270 */
[C---:B------:R-:W-:Y:S01]  /*c780*/  VIADD R49, R0.reuse, 0x23 ;  /* 0x0000002300317836 */ /* 0x040fe20000000000 */
[----:B------:R-:W-:Y:S01]  /*c790*/  ULDC UR5, c[0x0][0x22c] ;  /* 0x00008b0000057ab9 */ /* 0x000fe20000000800 */
[C---:B------:R-:W-:Y:S01]  /*c7a0*/  VIADD R54, R53.reuse, UR4 ;  /* 0x0000000435367c36 */ /* 0x040fe20008000000 */
[----:B------:R-:W-:Y:S01]  /*c7b0*/  LEA R52, P6, R53, R3, 0x1 ;  /* 0x0000000335347211 */ /* 0x000fe200078c08ff */
        /* <DEDUP_REMOVED lines=18> */
[----:B----4-:R-:W-:Y:S01]  /*c8e0*/  PRMT R53, R16, 0x7632, R53 ;  /* 0x0000763210357816 */ /* 0x010fe20000000035 */
[----:B------:R-:W-:Y:S01]  /*c8f0*/  VIADD R16, R0, 0x27 ;  /* 0x0000002700107836 */ /* 0x000fe20000000000 */
[CC--:B------:R-:W-:Y:S01]  /*c900*/  LEA.HI.X.SX32 R55, R58.reuse, R48.reuse, 0x1, P6 ;  /* 0x000000303a377211 */ /* 0x0c0fe200030f0eff */
[----:B------:R-:W-:Y:S02]  /*c910*/  VIADD R58, R58, UR4 ;  /* 0x000000043a3a7c36 */ /* 0x000fe40008000000 */
[----:B------:R3:W-:Y:S01]  /*c920*/  @P1 STG.E.U16 desc[UR16][R50.64], R53 ;  /* 0x0000003532001986 */ /* 0x0007e2000c101510 */
[----:B------:R-:W-:Y:S01]  /*c930*/  ISETP.LT.AND P1, PT, R49, UR5, !P0 ;  /* 0x0000000531007c0c */ /* 0x000fe2000c721270 */
[C---:B------:R-:W-:Y:S01]  /*c940*/  VIADD R49, R58.reuse, UR4 ;  /* 0x000000043a317c36 */ /* 0x040fe20008000000 */
[----:B------:R-:W-:Y:S01]  /*c950*/  LEA R52, P6, R58, R3, 0x1 ;  /* 0x000000033a347211 */ /* 0x000fe200078c08ff */
[----:B------:R-:W-:Y:S01]  /*c960*/  ULDC UR5, c[0x0][0x22c] ;  /* 0x00008b0000057ab9 */ /* 0x000fe20000000800 */
[----:B------:R4:W-:Y:S01]  /*c970*/  @P3 STG.E.U16 desc[UR16][R54.64], R17 ;  /* 0x0000001136003986 */ /* 0x0009e2000c101510 */
[----:B------:R-:W-:Y:S01]  /*c980*/  ISETP.LT.AND P3, PT, R16, UR5, !P0 ;  /* 0x0000000510007c0c */ /* 0x000fe2000c761270 */
[----:B------:R-:W-:Y:S01]  /*c990*/  VIADD R16, R0, 0x28 ;  /* 0x0000002800107836 */ /* 0x000fe20000000000 */
[----:B------:R-:W-:Y:S01]  /*c9a0*/  ULDC UR5, c[0x0][0x22c] ;  /* 0x00008b0000057ab9 */ /* 0x000fe20000000800 */
[----:B---3--:R-:W-:-:S02]  /*c9b0*/  LEA.HI.X.SX32 R53, R58, R48, 0x1, P6 ;  /* 0x000000303a357211 */ /* 0x008fc400030f0eff */
[-C--:B------:R-:W-:Y:S02]  /*c9c0*/  LEA R50, P6, R49, R3.reuse, 0x1 ;  /* 0x0000000331327211 */ /* 0x080fe400078c08ff */
[----:B----4-:R-:W-:Y:S01]  /*c9d0*/  PRMT R55, R17, 0x7632, R55 ;  /* 0x0000763211377816 */ /* 0x010fe20000000037 */
[C---:B------:R-:W-:Y:S01]  /*c9e0*/  VIADD R54, R49.reuse, UR4 ;  /* 0x0000000431367c36 */ /* 0x040fe20008000000 */
[-C--:B------:R-:W-:Y:S01]  /*c9f0*/  LEA.HI.X.SX32 R51, R49, R48.reuse, 0x1, P6 ;  /* 0x0000003031337211 */ /* 0x080fe200030f0eff */
[----:B------:R-:W-:Y:S02]  /*ca00*/  VIADD R49, R0, 0x29 ;  /* 0x0000002900317836 */ /* 0x000fe40000000000 */
[----:B------:R3:W-:Y:S01]  /*ca10*/  @P5 STG.E.U16 desc[UR16][R52.64], R55 ;  /* 0x0000003734005986 */ /* 0x0007e2000c101510 */
[----:B------:R-:W-:Y:S01]  /*ca20*/  ISETP.LT.AND P5, PT, R16, UR5, !P0 ;  /* 0x0000000510007c0c */ /* 0x000fe2000c7a1270 */
[----:B------:R-:W-:Y:S01]  /*ca30*/  ULDC UR5, c[0x0][0x22c] ;  /* 0x00008b0000057ab9 */ /* 0x000fe20000000800 */
[----:B------:R-:W-:Y:S01]  /*ca40*/  LEA R16, P6, R54, R3, 0x1 ;  /* 0x0000000336107211 */ /* 0x000fe200078c08ff */
[----:B------:R4:W-:Y:S01]  /*ca50*/  @P4 STG.E.U16 desc[UR16][R50.64], R18 ;  /* 0x0000001232004986 */ /* 0x0009e2000c101510 */
[----:B------:R-:W-:Y:S01]  /*ca60*/  ISETP.LT.AND P4, PT, R49, UR5, !P0 ;  /* 0x0000000531007c0c */ /* 0x000fe2000c781270 */
[----:B------:R-:W-:Y:S01]  /*ca70*/  VIADD R49, R0, 0x2a ;  /* 0x0000002a00317836 */ /* 0x000fe20000000000 */
[C---:B------:R-:W-:Y:S01]  /*ca80*/  LEA.HI.X.SX32 R17, R54.reuse, R48, 0x1, P6 ;  /* 0x0000003036117211 */ /* 0x040fe200030f0eff */
[----:B------:R-:W-:Y:S01]  /*ca90*/  VIADD R54, R54, UR4 ;  /* 0x0000000436367c36 */ /* 0x000fe20008000000 */
[----:B------:R-:W-:Y:S01]  /*caa0*/  ULDC UR5, c[0x0][0x22c] ;  /* 0x00008b0000057ab9 */ /* 0x000fe20000000800 */
[----:B---3--:R-:W-:-:S02]  /*cab0*/  PRMT R53, R18, 0x7632, R53 ;  /* 0x0000763212357816 */ /* 0x008fc40000000035 */
[----:B----4-:R-:W-:-:S03]  /*cac0*/  VIADD R51, R54, UR4 ;  /* 0x0000000436337c36 */ /* 0x010fc60008000000 */
[----:B------:R3:W-:Y:S01]  /*cad0*/  @P2 STG.E.U16 desc[UR16][R16.64], R53 ;  /* 0x0000003510002986 */ /* 0x0007e2000c101510 */
[-C--:B------:R-:W-:Y:S01]  /*cae0*/  LEA R52, P2, R54, R3.reuse, 0x1 ;  /* 0x0000000336347211 */ /* 0x080fe200078408ff */
[----:B------:R-:W-:Y:S01]  /*caf0*/  VIADD R18, R0, 0x2b ;  /* 0x0000002b00127836 */ /* 0x000fe20000000000 */
[----:B------:R-:W-:Y:S02]  /*cb00*/  LEA R50, P6, R51, R3, 0x1 ;  /* 0x0000000333327211 */ /* 0x000fe400078c08ff */
[-C--:B---3--:R-:W-:Y:S01]  /*cb10*/  LEA.HI.X.SX32 R53, R54, R48.reuse, 0x1, P2 ;  /* 0x0000003036357211 */ /* 0x088fe200010f0eff */
[----:B------:R-:W-:Y:S01]  /*cb20*/  VIADD R17, R0, 0x2c ;  /* 0x0000002c00117836 */ /* 0x000fe20000000000 */
[----:B------:R-:W-:Y:S01]  /*cb30*/  ISETP.LT.AND P2, PT, R49, UR5, !P0 ;  /* 0x0000000531007c0c */ /* 0x000fe2000c741270 */
[----:B------:R-:W-:Y:S02]  /*cb40*/  ULDC UR5, c[0x0][0x22c] ;  /* 0x00008b0000057ab9 */ /* 0x000fe40000000800 */
[----:B------:R3:W-:Y:S01]  /*cb50*/  @P1 STG.E.U16 desc[UR16][R52.64], R19 ;  /* 0x0000001334001986 */ /* 0x0007e2000c101510 */
[----:B------:R-:W-:Y:S01]  /*cb60*/  ISETP.LT.AND P1, PT, R18, UR5, !P0 ;  /* 0x0000000512007c0c */ /* 0x000fe2000c721270 */
[C---:B------:R-:W-:Y:S01]  /*cb70*/  VIADD R18, R51.reuse, UR4 ;  /* 0x0000000433127c36 */ /* 0x040fe20008000000 */
[----:B------:R-:W-:Y:S01]  /*cb80*/  LEA.HI.X.SX32 R51, R51, R48, 0x1, P6 ;  /* 0x0000003033337211 */ /* 0x000fe200030f0eff */
[----:B------:R-:W-:-:S02]  /*cb90*/  ULDC UR5, c[0x0][0x22c] ;  /* 0x00008b0000057ab9 */ /* 0x000fc40000000800 */
[C---:B------:R-:W-:Y:S01]  /*cba0*/  VIADD R49, R18.reuse, UR4 ;  /* 0x0000000412317c36 */ /* 0x040fe20008000000 */
[----:B------:R-:W-:Y:S02]  /*cbb0*/  LEA R16, P6, R18, R3, 0x1 ;  /* 0x0000000312107211 */ /* 0x000fe400078c08ff */
[----:B---3--:R-:W-:Y:S01]  /*cbc0*/  PRMT R53, R19, 0x7632, R53 ;  /* 0x0000763213357816 */ /* 0x008fe20000000035 */
[----:B------:R-:W-:Y:S02]  /*cbd0*/  VIADD R19, R0, 0x2d ;  /* 0x0000002d00137836 */ /* 0x000fe40000000000 */
[----:B------:R-:W-:Y:S02]  /*cbe0*/  VIADD R52, R49, UR4 ;  /* 0x0000000431347c36 */ /* 0x000fe40008000000 */
[----:B------:R3:W-:Y:S01]  /*cbf0*/  @P3 STG.E.U16 desc[UR16][R50.64], R53 ;  /* 0x0000003532003986 */ /* 0x0007e2000c101510 */
[----:B------:R-:W-:Y:S01]  /*cc00*/  ISETP.LT.AND P3, PT, R17, UR5, !P0 ;  /* 0x0000000511007c0c */ /* 0x000fe2000c761270 */
[----:B------:R-:W-:Y:S01]  /*cc10*/  ULDC UR5, c[0x0][0x22c] ;  /* 0x00008b0000057ab9 */ /* 0x000fe20000000800 */
[----:B------:R-:W-:-:S02]  /*cc20*/  LEA.HI.X.SX32 R17, R18, R48, 0x1, P6 ;  /* 0x0000003012117211 */ /* 0x000fc400030f0eff */
[----:B------:R-:W-:-:S03]  /*cc30*/  LEA R18, P6, R49, R3, 0x1 ;  /* 0x0000000331127211 */ /* 0x000fc600078c08ff */
[----:B------:R4:W-:Y:S01]  /*cc40*/  @P5 STG.E.U16 desc[UR16][R16.64], R12 ;  /* 0x0000000c10005986 */ /* 0x0009e2000c101510 */
[----:B------:R-:W-:Y:S01]  /*cc50*/  ISETP.LT.AND P5, PT, R19, UR5, !P0 ;  /* 0x0000000513007c0c */ /* 0x000fe2000c7a1270 */
[----:B------:R-:W-:Y:S01]  /*cc60*/  ULDC UR5, c[0x0][0x22c] ;  /* 0x00008b0000057ab9 */ /* 0x000fe20000000800 */
[----:B------:R-:W-:Y:S01]  /*cc70*/  LEA.HI.X.SX32 R19, R49, R48, 0x1, P6 ;  /* 0x0000003031137211 */ /* 0x000fe200030f0eff */
[----:B------:R-:W-:Y:S01]  /*cc80*/  VIADD R49, R0, 0x2e ;  /* 0x0000002e00317836 */ /* 0x000fe20000000000 */
[----:B---3--:R-:W-:-:S04]  /*cc90*/  LEA R50, P6, R52, R3, 0x1 ;  /* 0x0000000334327211 */ /* 0x008fc800078c08ff */
[C---:B------:R-:W-:Y:S01]  /*cca0*/  LEA.HI.X.SX32 R51, R52.reuse, R48, 0x1, P6 ;  /* 0x0000003034337211 */ /* 0x040fe200030f0eff */
[----:B------:R-:W-:Y:S01]  /*ccb0*/  VIADD R52, R52, UR4 ;  /* 0x0000000434347c36 */ /* 0x000fe20008000000 */
[----:B----4-:R-:W-:Y:S01]  /*ccc0*/  PRMT R17, R12, 0x7632, R17 ;  /* 0x000076320c117816 */ /* 0x010fe20000000011 */
[----:B------:R-:W-:-:S03]  /*ccd0*/  VIADD R12, R0, 0x2f ;  /* 0x0000002f000c7836 */ /* 0x000fc60000000000 */
[CC--:B------:R-:W-:Y:S01]  /*cce0*/  LEA R16, P6, R52.reuse, R3.reuse, 0x1 ;  /* 0x0000000334107211 */ /* 0x0c0fe200078c08ff */
[----:B------:R3:W-:Y:S01]  /*ccf0*/  @P4 STG.E.U16 desc[UR16][R18.64], R17 ;  /* 0x0000001112004986 */ /* 0x0007e2000c101510 */
[----:B------:R-:W-:Y:S01]  /*cd00*/  ISETP.LT.AND P4, PT, R49, UR5, !P0 ;  /* 0x0000000531007c0c */ /* 0x000fe2000c781270 */
[----:B------:R-:W-:Y:S01]  /*cd10*/  VIADD R49, R52, UR4 ;  /* 0x0000000434317c36 */ /* 0x000fe20008000000 */
[----:B------:R-:W-:Y:S01]  /*cd20*/  ULDC UR5, c[0x0][0x22c] ;  /* 0x00008b0000057ab9 */ /* 0x000fe20000000800 */
[----:B------:R4:W-:Y:S01]  /*cd30*/  @P2 STG.E.U16 desc[UR16][R50.64], R13 ;  /* 0x0000000d32002986 */ /* 0x0009e2000c101510 */
[----:B------:R-:W-:Y:S01]  /*cd40*/  ISETP.LT.AND P2, PT, R12, UR5, !P0 ;  /* 0x000000050c007c0c */ /* 0x000fe2000c741270 */
[----:B------:R-:W-:Y:S01]  /*cd50*/  VIADD R12, R0, 0x30 ;  /* 0x00000030000c7836 */ /* 0x000fe20000000000 */
[----:B------:R-:W-:Y:S01]  /*cd60*/  ULDC UR5, c[0x0][0x22c] ;  /* 0x00008b0000057ab9 */ /* 0x000fe20000000800 */
[----:B---3--:R-:W-:Y:S02]  /*cd70*/  LEA.HI.X.SX32 R17, R52, R48, 0x1, P6 ;  /* 0x0000003034117211 */ /* 0x008fe400030f0eff */
[----:B------:R-:W-:-:S02]  /*cd80*/  LEA R18, P6, R49, R3, 0x1 ;  /* 0x0000000331127211 */ /* 0x000fc400078c08ff */
        /* <DEDUP_REMOVED lines=30> */
[----:B------:R-:W-:-:S03]  /*cf70*/  LEA R12, P6, R14, R3, 0x1 ;  /* 0x000000030e0c7211 */ /* 0x000fc600078c08ff */
[----:B------:R-:W-:Y:S01]  /*cf80*/  VIADD R50, R49, UR4 ;  /* 0x0000000431327c36 */ /* 0x000fe20008000000 */
[----:B---3--:R-:W-:Y:S01]  /*cf90*/  PRMT R17, R15, 0x7632, R17 ;  /* 0x000076320f117816 */ /* 0x008fe20000000011 */
[----:B------:R-:W-:-:S04]  /*cfa0*/  VIADD R15, R0, 0x35 ;  /* 0x00000035000f7836 */ /* 0x000fc80000000000 */
[----:B------:R3:W-:Y:S01]  /*cfb0*/  @P2 STG.E.U16 desc[UR16][R18.64], R17 ;  /* 0x0000001112002986 */ /* 0x0007e2000c101510 */
[----:B------:R-:W-:Y:S01]  /*cfc0*/  ISETP.LT.AND P2, PT, R13, UR5, !P0 ;  /* 0x000000050d007c0c */ /* 0x000fe2000c741270 */
[----:B------:R-:W-:Y:S01]  /*cfd0*/  ULDC UR5, c[0x0][0x22c] ;  /* 0x00008b0000057ab9 */ /* 0x000fe20000000800 */
[----:B------:R-:W-:Y:S02]  /*cfe0*/  LEA.HI.X.SX32 R13, R14, R48, 0x1, P6 ;  /* 0x000000300e0d7211 */ /* 0x000fe400030f0eff */
[----:B------:R-:W-:-:S03]  /*cff0*/  LEA R14, P6, R49, R3, 0x1 ;  /* 0x00000003310e7211 */ /* 0x000fc600078c08ff */
[----:B0-----:R0:W-:Y:S01]  /*d000*/  @P1 STG.E.U16 desc[UR16][R12.64], R8 ;  /* 0x000000080c001986 */ /* 0x0011e2000c101510 */
[----:B------:R-:W-:Y:S01]  /*d010*/  ISETP.LT.AND P1, PT, R15, UR5, !P0 ;  /* 0x000000050f007c0c */ /* 0x000fe2000c721270 */
[----:B------:R-:W-:Y:S01]  /*d020*/  ULDC UR5, c[0x0][0x22c] ;  /* 0x00008b0000057ab9 */ /* 0x000fe20000000800 */
[-C--:B------:R-:W-:Y:S01]  /*d030*/  LEA.HI.X.SX32 R15, R49, R48.reuse, 0x1, P6 ;  /* 0x00000030310f7211 */ /* 0x080fe200030f0eff */
[----:B---3--:R-:W-:Y:S01]  /*d040*/  VIADD R18, R0, 0x36 ;  /* 0x0000003600127836 */ /* 0x008fe20000000000 */
[C---:B------:R-:W-:Y:S02]  /*d050*/  LEA R16, P6, R50.reuse, R3, 0x1 ;  /* 0x0000000332107211 */ /* 0x040fe400078c08ff */
[----:B------:R-:W-:Y:S02]  /*d060*/  PRMT R19, R9, 0x7632, R19 ;  /* 0x0000763209137816 */ /* 0x000fe40000000013 */
[C---:B------:R-:W-:Y:S01]  /*d070*/  LEA.HI.X.SX32 R17, R50.reuse, R48, 0x1, P6 ;  /* 0x0000003032117211 */ /* 0x040fe200030f0eff */
[----:B------:R-:W-:Y:S01]  /*d080*/  VIADD R50, R50, UR4 ;  /* 0x0000000432327c36 */ /* 0x000fe20008000000 */
[----:B0-----:R-:W-:Y:S01]  /*d090*/  PRMT R13, R8, 0x7632, R13 ;  /* 0x00007632080d7816 */ /* 0x001fe2000000000d */
[----:B------:R-:W-:-:S03]  /*d0a0*/  VIADD R8, R0, 0x37 ;  /* 0x0000003700087836 */ /* 0x000fc60000000000 */
[-C--:B------:R-:W-:Y:S01]  /*d0b0*/  LEA R12, P6, R50, R3.reuse, 0x1 ;  /* 0x00000003320c7211 */ /* 0x080fe200078c08ff */
        /* <DEDUP_REMOVED lines=8> */
[----:B0-----:R-:W-:Y:S02]  /*d140*/  LEA.HI.X.SX32 R13, R50, R48, 0x1, P6 ;  /* 0x00000030320d7211 */ /* 0x001fe400030f0eff */
[C---:B------:R-:W-:Y:S01]  /*d150*/  LEA R14, P6, R18.reuse, R3, 0x1 ;  /* 0x00000003120e7211 */ /* 0x040fe200078c08ff */
[----:B---3--:R-:W-:-:S02]  /*d160*/  VIADD R17, R18, UR4 ;  /* 0x0000000412117c36 */ /* 0x008fc40008000000 */
[----:B------:R0:W-:Y:S01]  /*d170*/  @P4 STG.E.U16 desc[UR16][R12.64], R19 ;  /* 0x000000130c004986 */ /* 0x0001e2000c101510 */
[-C--:B------:R-:W-:Y:S01]  /*d180*/  LEA.HI.X.SX32 R15, R18, R48.reuse, 0x1, P6 ;  /* 0x00000030120f7211 */ /* 0x080fe200030f0eff */
[----:B------:R-:W-:Y:S01]  /*d190*/  VIADD R16, R0, 0x39 ;  /* 0x0000003900107836 */ /* 0x000fe20000000000 */
[----:B------:R-:W-:Y:S01]  /*d1a0*/  ISETP.LT.AND P4, PT, R8, UR5, !P0 ;  /* 0x0000000508007c0c */ /* 0x000fe2000c781270 */
[----:B------:R-:W-:Y:S01]  /*d1b0*/  ULDC UR5, c[0x0][0x22c] ;  /* 0x00008b0000057ab9 */ /* 0x000fe20000000800 */
[C---:B------:R-:W-:Y:S01]  /*d1c0*/  LEA R8, P6, R17.reuse, R3, 0x1 ;  /* 0x0000000311087211 */ /* 0x040fe200078c08ff */
[----:B------:R3:W-:Y:S01]  /*d1d0*/  @P2 STG.E.U16 desc[UR16][R14.64], R10 ;  /* 0x0000000a0e002986 */ /* 0x0007e2000c101510 */
[----:B------:R-:W-:Y:S01]  /*d1e0*/  ISETP.LT.AND P2, PT, R16, UR5, !P0 ;  /* 0x0000000510007c0c */ /* 0x000fe2000c741270 */
[----:B------:R-:W-:Y:S01]  /*d1f0*/  VIADD R16, R0, 0x3a ;  /* 0x0000003a00107836 */ /* 0x000fe20000000000 */
[C---:B------:R-:W-:Y:S01]  /*d200*/  LEA.HI.X.SX32 R9, R17.reuse, R48, 0x1, P6 ;  /* 0x0000003011097211 */ /* 0x040fe200030f0eff */
[----:B------:R-:W-:Y:S01]  /*d210*/  VIADD R17, R17, UR4 ;  /* 0x0000000411117c36 */ /* 0x000fe20008000000 */
[----:B------:R-:W-:Y:S01]  /*d220*/  ULDC UR5, c[0x0][0x22c] ;  /* 0x00008b0000057ab9 */ /* 0x000fe20000000800 */
[----:B0-----:R-:W-:-:S05]  /*d230*/  PRMT R13, R10, 0x7632, R13 ;  /* 0x000076320a0d7816 */ /* 0x001fca000000000d */
[----:B------:R0:W-:Y:S01]  /*d240*/  @P1 STG.E.U16 desc[UR16][R8.64], R13 ;  /* 0x0000000d08001986 */ /* 0x0001e2000c101510 */
[C---:B------:R-:W-:Y:S01]  /*d250*/  LEA R12, P1, R17.reuse, R3, 0x1 ;  /* 0x00000003110c7211 */ /* 0x040fe200078208ff */
[----:B---3--:R-:W-:Y:S02]  /*d260*/  VIADD R15, R17, UR4 ;  /* 0x00000004110f7c36 */ /* 0x008fe40008000000 */
[----:B------:R-:W-:-:S03]  /*d270*/  VIADD R10, R0, 0x3b ;  /* 0x0000003b000a7836 */ /* 0x000fc60000000000 */
[----:B------:R-:W-:Y:S02]  /*d280*/  LEA R14, P6, R15, R3, 0x1 ;  /* 0x000000030f0e7211 */ /* 0x000fe400078c08ff */
[-C--:B0-----:R-:W-:Y:S01]  /*d290*/  LEA.HI.X.SX32 R13, R17, R48.reuse, 0x1, P1 ;  /* 0x00000030110d7211 */ /* 0x081fe200008f0eff */
        /* <DEDUP_REMOVED lines=11> */
[----:B0-----:R-:W-:Y:S01]  /*d350*/  PRMT R13, R11, 0x7632, R13 ;  /* 0x000076320b0d7816 */ /* 0x001fe2000000000d */
[----:B------:R-:W-:-:S04]  /*d360*/  VIADD R11, R0, 0x3d ;  /* 0x0000003d000b7836 */ /* 0x000fc80000000000 */
[----:B------:R0:W-:Y:S01]  /*d370*/  @P5 STG.E.U16 desc[UR16][R14.64], R13 ;  /* 0x0000000d0e005986 */ /* 0x0001e2000c101510 */
[----:B------:R-:W-:Y:S01]  /*d380*/  ISETP.LT.AND P5, PT, R9, UR5, !P0 ;  /* 0x0000000509007c0c */ /* 0x000fe2000c7a1270 */
[----:B------:R-:W-:Y:S01]  /*d390*/  ULDC UR5, c[0x0][0x22c] ;  /* 0x00008b0000057ab9 */ /* 0x000fe20000000800 */
[----:B------:R-:W-:Y:S02]  /*d3a0*/  LEA.HI.X.SX32 R9, R10, R48, 0x1, P6 ;  /* 0x000000300a097211 */ /* 0x000fe400030f0eff */
[----:B------:R-:W-:-:S03]  /*d3b0*/  LEA R10, P6, R16, R3, 0x1 ;  /* 0x00000003100a7211 */ /* 0x000fc600078c08ff */
[----:B------:R3:W-:Y:S01]  /*d3c0*/  @P4 STG.E.U16 desc[UR16][R8.64], R4 ;  /* 0x0000000408004986 */ /* 0x0007e2000c101510 */
[----:B------:R-:W-:Y:S01]  /*d3d0*/  ISETP.LT.AND P4, PT, R11, UR5, !P0 ;  /* 0x000000050b007c0c */ /* 0x000fe2000c781270 */
[----:B------:R-:W-:Y:S01]  /*d3e0*/  ULDC UR5, c[0x0][0x22c] ;  /* 0x00008b0000057ab9 */ /* 0x000fe20000000800 */
[-C--:B------:R-:W-:Y:S01]  /*d3f0*/  LEA.HI.X.SX32 R11, R16, R48.reuse, 0x1, P6 ;  /* 0x00000030100b7211 */ /* 0x080fe200030f0eff */
[----:B0-----:R-:W-:Y:S01]  /*d400*/  VIADD R14, R0, 0x3e ;  /* 0x0000003e000e7836 */ /* 0x001fe20000000000 */
[----:B------:R-:W-:Y:S02]  /*d410*/  LEA R12, P6, R17, R3, 0x1 ;  /* 0x00000003110c7211 */ /* 0x000fe400078c08ff */
[----:B------:R-:W-:Y:S02]  /*d420*/  PRMT R15, R5, 0x7632, R15 ;  /* 0x00007632050f7816 */ /* 0x000fe4000000000f */
[C---:B------:R-:W-:Y:S01]  /*d430*/  LEA.HI.X.SX32 R13, R17.reuse, R48, 0x1, P6 ;  /* 0x00000030110d7211 */ /* 0x040fe200030f0eff */
[----:B------:R-:W-:Y:S01]  /*d440*/  VIADD R17, R17, UR4 ;  /* 0x0000000411117c36 */ /* 0x000fe20008000000 */
[----:B---3--:R-:W-:Y:S01]  /*d450*/  PRMT R9, R4, 0x7632, R9 ;  /* 0x0000763204097816 */ /* 0x008fe20000000009 */
[----:B------:R-:W-:-:S03]  /*d460*/  VIADD R4, R0, 0x3f ;  /* 0x0000003f00047836 */ /* 0x000fc60000000000 */
[CC--:B------:R-:W-:Y:S01]  /*d470*/  LEA R8, P6, R17.reuse, R3.reuse, 0x1 ;  /* 0x0000000311087211 */ /* 0x0c0fe200078c08ff */
[----:B------:R0:W-:Y:S01]  /*d480*/  @P2 STG.E.U16 desc[UR16][R10.64], R9 ;  /* 0x000000090a002986 */ /* 0x0001e2000c101510 */
[----:B------:R-:W-:Y:S01]  /*d490*/  ISETP.LT.AND P2, PT, R14, UR5, !P0 ;  /* 0x000000050e007c0c */ /* 0x000fe2000c741270 */
[C---:B------:R-:W-:Y:S01]  /*d4a0*/  VIADD R14, R17.reuse, UR4 ;  /* 0x00000004110e7c36 */ /* 0x040fe20008000000 */
[----:B------:R-:W-:Y:S01]  /*d4b0*/  ULDC UR5, c[0x0][0x22c] ;  /* 0x00008b0000057ab9 */ /* 0x000fe20000000800 */
[----:B------:R3:W-:Y:S01]  /*d4c0*/  @P1 STG.E.U16 desc[UR16][R12.64], R5 ;  /* 0x000000050c001986 */ /* 0x0007e2000c101510 */
[----:B------:R-:W-:Y:S01]  /*d4d0*/  ISETP.LT.AND P1, PT, R4, UR5, !P0 ;  /* 0x0000000504007c0c */ /* 0x000fe2000c721270 */
[----:B------:R-:W-:Y:S01]  /*d4e0*/  VIADD R4, R0, 0x40 ;  /* 0x0000004000047836 */ /* 0x000fe20000000000 */
[----:B------:R-:W-:Y:S01]  /*d4f0*/  ULDC UR5, c[0x0][0x22c] ;  /* 0x00008b0000057ab9 */ /* 0x000fe20000000800 */
[----:B0-----:R-:W-:Y:S02]  /*d500*/  LEA.HI.X.SX32 R9, R17, R48, 0x1, P6 ;  /* 0x0000003011097211 */ /* 0x001fe400030f0eff */
[C---:B------:R-:W-:Y:S01]  /*d510*/  LEA R10, P6, R14.reuse, R3, 0x1 ;  /* 0x000000030e0a7211 */ /* 0x040fe200078c08ff */
[----:B------:R0:W4:Y:S01]  /*d520*/  LDS.128 R16, [R2] ;  /* 0x0000000002107984 */ /* 0x0001220000000c00 */
[----:B---3--:R-:W-:-:S02]  /*d530*/  VIADD R13, R14, UR4 ;  /* 0x000000040e0d7c36 */ /* 0x008fc40008000000 */
[-C--:B------:R-:W-:Y:S01]  /*d540*/  LEA.HI.X.SX32 R11, R14, R48.reuse, 0x1, P6 ;  /* 0x000000300e0b7211 */ /* 0x080fe200030f0eff */
[----:B------:R3:W-:Y:S01]  /*d550*/  @P3 STG.E.U16 desc[UR16][R8.64], R15 ;  /* 0x0000000f08003986 */ /* 0x0007e2000c101510 */
[----:B------:R-:W-:Y:S01]  /*d560*/  ISETP.LT.AND P3, PT, R4, UR5, !P0 ;  /* 0x0000000504007c0c */ /* 0x000fe2000c761270 */
[C---:B------:R-:W-:Y:S01]  /*d570*/  VIADD R12, R0.reuse, 0x41 ;  /* 0x00000041000c7836 */ /* 0x040fe20000000000 */
[C---:B------:R-:W-:Y:S01]  /*d580*/  LEA R4, P6, R13.reuse, R3, 0x1 ;  /* 0x000000030d047211 */ /* 0x040fe200078c08ff */
[----:B------:R1:W-:Y:S01]  /*d590*/  @P5 STG.E.U16 desc[UR16][R10.64], R6 ;  /* 0x000000060a005986 */ /* 0x0003e2000c101510 */
[----:B------:R-:W-:Y:S01]  /*d5a0*/  ULDC UR5, c[0x0][0x22c] ;  /* 0x00008b0000057ab9 */ /* 0x000fe20000000800 */
[----:B0-----:R-:W-:Y:S01]  /*d5b0*/  VIADD R2, R0, 0x7b ;  /* 0x0000007b00027836 */ /* 0x001fe20000000000 */
[C---:B------:R-:W-:Y:S01]  /*d5c0*/  LEA.HI.X.SX32 R5, R13.reuse, R48, 0x1, P6 ;  /* 0x000000300d057211 */ /* 0x040fe200030f0eff */
[----:B------:R-:W-:Y:S01]  /*d5d0*/  VIADD R13, R13, UR4 ;  /* 0x000000040d0d7c36 */ /* 0x000fe20008000000 */
[----:B------:R-:W-:Y:S01]  /*d5e0*/  ISETP.LT.AND P5, PT, R12, UR5, !P0 ;  /* 0x000000050c007c0c */ /* 0x000fe2000c7a1270 */
[----:B------:R-:W-:Y:S01]  /*d5f0*/  VIADD R12, R0, 0x42 ;  /* 0x00000042000c7836 */ /* 0x000fe20000000000 */
[----:B------:R-:W-:Y:S01]  /*d600*/  ULDC UR5, c[0x0][0x22c] ;  /* 0x00008b0000057ab9 */ /* 0x000fe20000000800 */
[----:B---3--:R-:W-:Y:S01]  /*d610*/  PRMT R9, R6, 0x7632, R9 ;  /* 0x0000763206097816 */ /* 0x008fe20000000009 */
[----:B------:R-:W-:-:S02]  /*d620*/  VIADD R15, R0, 0x7e ;  /* 0x0000007e000f7836 */ /* 0x000fc40000000000 */
[C---:B-1----:R-:W-:Y:S02]  /*d630*/  VIADD R11, R13.reuse, UR4 ;  /* 0x000000040d0b7c36 */ /* 0x042fe40008000000 */
[----:B------:R0:W-:Y:S01]  /*d640*/  @P4 STG.E.U16 desc[UR16][R4.64], R9 ;  /* 0x0000000904004986 */ /* 0x0001e2000c101510 */
[-C--:B------:R-:W-:Y:S01]  /*d650*/  LEA R8, P4, R13, R3.reuse, 0x1 ;  /* 0x000000030d087211 */ /* 0x080fe200078808ff */
[C---:B------:R-:W-:Y:S01]  /*d660*/  VIADD R6, R0.reuse, 0x43 ;  /* 0x0000004300067836 */ /* 0x040fe20000000000 */
[----:B------:R-:W-:Y:S02]  /*d670*/  LEA R10, P6, R11, R3, 0x1 ;  /* 0x000000030b0a7211 */ /* 0x000fe400078c08ff */
[----:B0-----:R-:W-:Y:S01]  /*d680*/  LEA.HI.X.SX32 R9, R13, R48, 0x1, P4 ;  /* 0x000000300d097211 */ /* 0x001fe200020f0eff */
[----:B------:R-:W-:Y:S01]  /*d690*/  VIADD R5, R0, 0x44 ;  /* 0x0000004400057836 */ /* 0x000fe20000000000 */
[----:B------:R-:W-:Y:S01]  /*d6a0*/  ISETP.LT.AND P4, PT, R12, UR5, !P0 ;  /* 0x000000050c007c0c */ /* 0x000fe2000c781270 */
[----:B------:R-:W-:-:S02]  /*d6b0*/  ULDC UR5, c[0x0][0x22c] ;  /* 0x00008b0000057ab9 */ /* 0x000fc40000000800 */
[----:B------:R0:W-:Y:S01]  /*d6c0*/  @P2 STG.E.U16 desc[UR16][R8.64], R7 ;  /* 0x0000000708002986 */ /* 0x0001e2000c101510 */
[----:B------:R-:W-:Y:S01]  /*d6d0*/  ISETP.LT.AND P2, PT, R6, UR5, !P0 ;  /* 0x0000000506007c0c */ /* 0x000fe2000c741270 */
[C---:B------:R-:W-:Y:S01]  /*d6e0*/  VIADD R6, R11.reuse, UR4 ;  /* 0x000000040b067c36 */ /* 0x040fe20008000000 */
[----:B------:R-:W-:Y:S01]  /*d6f0*/  LEA.HI.X.SX32 R11, R11, R48, 0x1, P6 ;  /* 0x000000300b0b7211 */ /* 0x000fe200030f0eff */
[----:B------:R-:W-:Y:S02]  /*d700*/  ULDC UR5, c[0x0][0x22c] ;  /* 0x00008b0000057ab9 */ /* 0x000fe40000000800 */
        /* <DEDUP_REMOVED lines=15> */
[C---:B------:R-:W-:Y:S02]  /*d800*/  LEA R8, P6, R13.reuse, R3, 0x1 ;  /* 0x000000030d087211 */ /* 0x040fe400078c08ff */
[----:B------:R-:W-:Y:S02]  /*d810*/  PRMT R12, R20, 0x7632, R12 ;  /* 0x00007632140c7816 */ /* 0x000fe4000000000c */
[C---:B------:R-:W-:Y:S01]  /*d820*/  LEA.HI.X.SX32 R9, R13.reuse, R48, 0x1, P6 ;  /* 0x000000300d097211 */ /* 0x040fe200030f0eff */
[----:B------:R-:W-:-:S02]  /*d830*/  VIADD R13, R13, UR4 ;  /* 0x000000040d0d7c36 */ /* 0x000fc40008000000 */
[----:B-1----:R-:W-:Y:S01]  /*d840*/  VIADD R5, R0, 0x47 ;  /* 0x0000004700057836 */ /* 0x002fe20000000000 */
        /* <DEDUP_REMOVED lines=8> */
[----:B------:R-:W-:Y:S01]  /*d8d0*/  LEA.HI.X.SX32 R5, R13, R48, 0x1, P6 ;  /* 0x000000300d057211 */ /* 0x000fe200030f0eff */
[----:B------:R-:W-:Y:S01]  /*d8e0*/  ULDC UR5, c[0x0][0x22c] ;  /* 0x00008b0000057ab9 */ /* 0x000fe20000000800 */
[----:B------:R-:W-:-:S02]  /*d8f0*/  PRMT R13, R23, 0x7632, R13 ;  /* 0x00007632170d7816 */ /* 0x000fc4000000000d */
[C---:B0-----:R-:W-:Y:S01]  /*d900*/  LEA R6, P6, R11.reuse, R3, 0x1 ;  /* 0x000000030b067211 */ /* 0x041fe200078c08ff */
[----:B------:R-:W-:-:S03]  /*d910*/  VIADD R12, R11, UR4 ;  /* 0x000000040b0c7c36 */ /* 0x000fc60008000000 */
[----:B------:R-:W-:Y:S02]  /*d920*/  LEA.HI.X.SX32 R7, R11, R48, 0x1, P6 ;  /* 0x000000300b077211 */ /* 0x000fe400030f0eff */
[----:B-1----:R-:W-:Y:S02]  /*d930*/  PRMT R9, R21, 0x7632, R9 ;  /* 0x0000763215097816 */ /* 0x002fe40000000009 */
[----:B------:R-:W-:-:S03]  /*d940*/  LEA R8, P6, R12, R3, 0x1 ;  /* 0x000000030c087211 */ /* 0x000fc600078c08ff */
[----:B------:R0:W-:Y:S01]  /*d950*/  @P2 STG.E.U16 desc[UR16][R4.64], R9 ;  /* 0x0000000904002986 */ /* 0x0001e2000c101510 */
[----:B------:R-:W-:Y:S01]  /*d960*/  ISETP.LT.AND P2, PT, R10, UR5, !P0 ;  /* 0x000000050a007c0c */ /* 0x000fe2000c741270 */
[----:B------:R-:W-:Y:S01]  /*d970*/  VIADD R10, R0, 0x49 ;  /* 0x00000049000a7836 */ /* 0x000fe20000000000 */
[----:B------:R-:W-:Y:S01]  /*d980*/  ULDC UR5, c[0x0][0x22c] ;  /* 0x00008b0000057ab9 */ /* 0x000fe20000000800 */
[----:B------:R1:W-:Y:S03]  /*d990*/  @P1 STG.E.U16 desc[UR16][R6.64], R22 ;  /* 0x0000001606001986 */ /* 0x0003e6000c101510 */
[----:B------:R-:W-:Y:S01]  /*d9a0*/  ISETP.LT.AND P1, PT, R10, UR5, !P0 ;  /* 0x000000050a007c0c */ /* 0x000fe2000c721270 */
[----:B------:R-:W-:Y:S01]  /*d9b0*/  VIADD R10, R0, 0x4a ;  /* 0x0000004a000a7836 */ /* 0x000fe20000000000 */
[----:B------:R-:W-:Y:S01]  /*d9c0*/  ULDC UR5, c[0x0][0x22c] ;  /* 0x00008b0000057ab9 */ /* 0x000fe20000000800 */
[C---:B0-----:R-:W-:Y:S01]  /*d9d0*/  LEA.HI.X.SX32 R9, R12.reuse, R48, 0x1, P6 ;  /* 0x000000300c097211 */ /* 0x041fe200030f0eff */
[----:B------:R-:W-:Y:S01]  /*d9e0*/  VIADD R12, R12, UR4 ;  /* 0x000000040c0c7c36 */ /* 0x000fe20008000000 */
[----:B------:R-:W-:Y:S01]  /*d9f0*/  PRMT R5, R22, 0x7632, R5 ;  /* 0x0000763216057816 */ /* 0x000fe20000000005 */
[----:B-1----:R-:W-:-:S02]  /*da00*/  VIADD R7, R0, 0x4b ;  /* 0x0000004b00077836 */ /* 0x002fc40000000000 */
[C---:B------:R-:W-:Y:S02]  /*da10*/  VIADD R11, R12.reuse, UR4 ;  /* 0x000000040c0b7c36 */ /* 0x040fe40008000000 */
[----:B------:R0:W-:Y:S01]  /*da20*/  @P3 STG.E.U16 desc[UR16][R8.64], R5 ;  /* 0x0000000508003986 */ /* 0x0001e2000c101510 */
[CC--:B------:R-:W-:Y:S02]  /*da30*/  LEA R4, P3, R12.reuse, R3.reuse, 0x1 ;  /* 0x000000030c047211 */ /* 0x0c0fe400078608ff */
[CC--:B------:R-:W-:Y:S02]  /*da40*/  LEA R6, P6, R11.reuse, R3.reuse, 0x1 ;  /* 0x000000030b067211 */ /* 0x0c0fe400078c08ff */
[-C--:B0-----:R-:W-:Y:S01]  /*da50*/  LEA.HI.X.SX32 R5, R12, R48.reuse, 0x1, P3 ;  /* 0x000000300c057211 */ /* 0x081fe200018f0eff */
[----:B------:R-:W-:Y:S01]  /*da60*/  VIADD R9, R0, 0x4c ;  /* 0x0000004c00097836 */ /* 0x000fe20000000000 */
[----:B------:R-:W-:Y:S01]  /*da70*/  ISETP.LT.AND P3, PT, R10, UR5, !P0 ;  /* 0x000000050a007c0c */ /* 0x000fe2000c761270 */
[----:B------:R-:W-:Y:S01]  /*da80*/  ULDC UR5, c[0x0][0x22c] ;  /* 0x00008b0000057ab9 */ /* 0x000fe20000000800 */
[----:B------:R-:W-:Y:S01]  /*da90*/  VIADD R10, R11, UR4 ;  /* 0x000000040b0a7c36 */ /* 0x000fe20008000000 */
[----:B------:R0:W-:Y:S01]  /*daa0*/  @P5 STG.E.U16 desc[UR16][R4.64], R23 ;  /* 0x0000001704005986 */ /* 0x0001e2000c101510 */
[----:B------:R-:W-:Y:S01]  /*dab0*/  ISETP.LT.AND P5, PT, R7, UR5, !P0 ;  /* 0x0000000507007c0c */ /* 0x000fe2000c7a1270 */
[----:B------:R-:W-:Y:S01]  /*dac0*/  ULDC UR5, c[0x0][0x22c] ;  /* 0x00008b0000057ab9 */ /* 0x000fe20000000800 */
[----:B------:R-:W-:Y:S01]  /*dad0*/  LEA.HI.X.SX32 R7, R11, R48, 0x1, P6 ;  /* 0x000000300b077211 */ /* 0x000fe200030f0eff */
[C---:B------:R-:W-:Y:S01]  /*dae0*/  VIADD R11, R10.reuse, UR4 ;  /* 0x000000040a0b7c36 */ /* 0x040fe20008000000 */
[----:B------:R-:W-:-:S03]  /*daf0*/  LEA R8, P6, R10, R3, 0x1 ;  /* 0x000000030a087211 */ /* 0x000fc600078c08ff */
[----:B------:R1:W-:Y:S01]  /*db00*/  @P4 STG.E.U16 desc[UR16][R6.64], R13 ;  /* 0x0000000d06004986 */ /* 0x0003e2000c101510 */
[----:B------:R-:W-:Y:S01]  /*db10*/  ISETP.LT.AND P4, PT, R9, UR5, !P0 ;  /* 0x0000000509007c0c */ /* 0x000fe2000c781270 */
[C---:B------:R-:W-:Y:S01]  /*db20*/  VIADD R12, R11.reuse, UR4 ;  /* 0x000000040b0c7c36 */ /* 0x040fe20008000000 */
[-C--:B------:R-:W-:Y:S01]  /*db30*/  LEA.HI.X.SX32 R9, R10, R48.reuse, 0x1, P6 ;  /* 0x000000300a097211 */ /* 0x080fe200030f0eff */
[C---:B0-----:R-:W-:Y:S01]  /*db40*/  VIADD R5, R0.reuse, 0x4d ;  /* 0x0000004d00057836 */ /* 0x041fe20000000000 */
[----:B------:R-:W-:Y:S01]  /*db50*/  LEA R4, P6, R11, R3, 0x1 ;  /* 0x000000030b047211 */ /* 0x000fe200078c08ff */
[----:B------:R-:W-:Y:S01]  /*db60*/  ULDC UR5, c[0x0][0x22c] ;  /* 0x00008b0000057ab9 */ /* 0x000fe20000000800 */
[----:B------:R-:W-:Y:S01]  /*db70*/  VIADD R10, R0, 0x4e ;  /* 0x0000004e000a7836 */ /* 0x000fe20000000000 */
[----:B------:R0:W-:Y:S01]  /*db80*/  @P2 STG.E.U16 desc[UR16][R8.64], R24 ;  /* 0x0000001808002986 */ /* 0x0001e2000c101510 */
[----:B------:R-:W-:Y:S01]  /*db90*/  ISETP.LT.AND P2, PT, R5, UR5, !P0 ;  /* 0x0000000505007c0c */ /* 0x000fe2000c741270 */
[----:B------:R-:W-:Y:S01]  /*dba0*/  ULDC UR5, c[0x0][0x22c] ;  /* 0x00008b0000057ab9 */ /* 0x000fe20000000800 */
[----:B------:R-:W-:-:S02]  /*dbb0*/  LEA.HI.X.SX32 R5, R11, R48, 0x1, P6 ;  /* 0x000000300b057211 */ /* 0x000fc400030f0eff */
[-C--:B-1----:R-:W-:Y:S02]  /*dbc0*/  LEA R6, P6, R12, R3.reuse, 0x1 ;  /* 0x000000030c067211 */ /* 0x082fe400078c08ff */
[----:B------:R-:W-:Y:S02]  /*dbd0*/  PRMT R13, R24, 0x7632, R13 ;  /* 0x00007632180d7816 */ /* 0x000fe4000000000d */
[CC--:B------:R-:W-:Y:S01]  /*dbe0*/  LEA.HI.X.SX32 R7, R12.reuse, R48.reuse, 0x1, P6 ;  /* 0x000000300c077211 */ /* 0x0c0fe200030f0eff */
[----:B------:R-:W-:Y:S02]  /*dbf0*/  VIADD R12, R12, UR4 ;  /* 0x000000040c0c7c36 */ /* 0x000fe40008000000 */
[----:B0-----:R-:W-:Y:S01]  /*dc00*/  VIADD R9, R0, 0x4f ;  /* 0x0000004f00097836 */ /* 0x001fe20000000000 */
[----:B------:R0:W-:Y:S01]  /*dc10*/  @P1 STG.E.U16 desc[UR16][R4.64], R13 ;  /* 0x0000000d04001986 */ /* 0x0001e2000c101510 */
[----:B------:R-:W-:Y:S01]  /*dc20*/  ISETP.LT.AND P1, PT, R10, UR5, !P0 ;  /* 0x000000050a007c0c */ /* 0x000fe2000c721270 */
[----:B------:R-:W-:Y:S01]  /*dc30*/  ULDC UR5, c[0x0][0x22c] ;  /* 0x00008b0000057ab9 */ /* 0x000fe20000000800 */
[CC--:B------:R-:W-:Y:S01]  /*dc40*/  LEA R8, P6, R12.reuse, R3.reuse, 0x1 ;  /* 0x000000030c087211 */ /* 0x0c0fe200078c08ff */
[----:B------:R-:W-:Y:S01]  /*dc50*/  VIADD R11, R12, UR4 ;  /* 0x000000040c0b7c36 */ /* 0x000fe20008000000 */
[----:B------:R1:W-:Y:S01]  /*dc60*/  @P3 STG.E.U16 desc[UR16][R6.64], R25 ;  /* 0x0000001906003986 */ /* 0x0003e2000c101510 */
[----:B------:R-:W-:Y:S01]  /*dc70*/  ISETP.LT.AND P3, PT, R9, UR5, !P0 ;  /* 0x0000000509007c0c */ /* 0x000fe2000c761270 */
[----:B------:R-:W-:Y:S01]  /*dc80*/  VIADD R10, R0, 0x50 ;  /* 0x00000050000a7836 */ /* 0x000fe20000000000 */
[----:B------:R-:W-:Y:S01]  /*dc90*/  LEA.HI.X.SX32 R9, R12, R48, 0x1, P6 ;  /* 0x000000300c097211 */ /* 0x000fe200030f0eff */
[C---:B------:R-:W-:Y:S01]  /*dca0*/  VIADD R12, R11.reuse, UR4 ;  /* 0x000000040b0c7c36 */ /* 0x040fe20008000000 */
[----:B------:R-:W-:Y:S01]  /*dcb0*/  ULDC UR5, c[0x0][0x22c] ;  /* 0x00008b0000057ab9 */ /* 0x000fe20000000800 */
[----:B0-----:R-:W-:-:S04]  /*dcc0*/  LEA R4, P6, R11, R3, 0x1 ;  /* 0x000000030b047211 */ /* 0x001fc800078c08ff */
[----:B------:R-:W-:Y:S02]  /*dcd0*/  LEA.HI.X.SX32 R5, R11, R48, 0x1, P6 ;  /* 0x000000300b057211 */ /* 0x000fe400030f0eff */
[----:B-1----:R-:W-:Y:S02]  /*dce0*/  PRMT R7, R25, 0x7632, R7 ;  /* 0x0000763219077816 */ /* 0x002fe40000000007 */
[----:B------:R-:W-:Y:S01]  /*dcf0*/  ISETP.LT.AND P6, PT, R10, UR5, !P0 ;  /* 0x000000050a007c0c */ /* 0x000fe2000c7c1270 */
[----:B------:R-:W-:Y:S01]  /*dd00*/  VIADD R10, R0, 0x51 ;  /* 0x00000051000a7836 */ /* 0x000fe20000000000 */
[----:B------:R-:W-:Y:S01]  /*dd10*/  ULDC UR5, c[0x0][0x22c] ;  /* 0x00008b0000057ab9 */ /* 0x000fe20000000800 */
[----:B------:R0:W-:Y:S01]  /*dd20*/  @P5 STG.E.U16 desc[UR16][R8.64], R7 ;  /* 0x0000000708005986 */ /* 0x0001e2000c101510 */
[----:B------:R-:W-:-:S03]  /*dd30*/  LEA R6, P5, R12, R3, 0x1 ;  /* 0x000000030c067211 */ /* 0x000fc600078a08ff */
[----:B------:R1:W-:Y:S01]  /*dd40*/  @P4 STG.E.U16 desc[UR16][R4.64], R26 ;  /* 0x0000001a04004986 */ /* 0x0003e2000c101510 */
[C---:B0-----:R-:W-:Y:S01]  /*dd50*/  LEA.HI.X.SX32 R7, R12.reuse, R48, 0x1, P5 ;  /* 0x000000300c077211 */ /* 0x041fe200028f0eff */
[----:B------:R-:W-:Y:S01]  /*dd60*/  VIADD R12, R12, UR4 ;  /* 0x000000040c0c7c36 */ /* 0x000fe20008000000 */
[----:B------:R-:W-:Y:S02]  /*dd70*/  PRMT R9, R26, 0x7632, R9 ;  /* 0x000076321a097816 */ /* 0x000fe40000000009 */
[----:B------:R-:W-:Y:S01]  /*dd80*/  ISETP.LT.AND P5, PT, R10, UR5, !P0 ;  /* 0x000000050a007c0c */ /* 0x000fe2000c7a1270 */
[----:B------:R-:W-:Y:S01]  /*dd90*/  VIADD R10, R0, 0x52 ;  /* 0x00000052000a7836 */ /* 0x000fe20000000000 */
[----:B------:R-:W-:Y:S01]  /*dda0*/  ULDC UR5, c[0x0][0x22c] ;  /* 0x00008b0000057ab9 */ /* 0x000fe20000000800 */
[----:B------:R0:W-:Y:S01]  /*ddb0*/  @P2 STG.E.U16 desc[UR16][R6.64], R9 ;  /* 0x0000000906002986 */ /* 0x0001e2000c101510 */
[C---:B------:R-:W-:Y:S01]  /*ddc0*/  LEA R8, P2, R12.reuse, R3, 0x1 ;  /* 0x000000030c087211 */ /* 0x040fe200078408ff */
[----:B------:R-:W-:-:S02]  /*ddd0*/  VIADD R11, R12, UR4 ;  /* 0x000000040c0b7c36 */ /* 0x000fc40008000000 */
[----:B-1----:R-:W-:-:S03]  /*dde0*/  VIADD R5, R0, 0x53 ;  /* 0x0000005300057836 */ /* 0x002fc60000000000 */
[-C--:B------:R-:W-:Y:S02]  /*ddf0*/  LEA R4, P4, R11, R3.reuse, 0x1 ;  /* 0x000000030b047211 */ /* 0x080fe400078808ff */
[-C--:B0-----:R-:W-:Y:S01]  /*de00*/  LEA.HI.X.SX32 R9, R12, R48.reuse, 0x1, P2 ;  /* 0x000000300c097211 */ /* 0x081fe200010f0eff */
[----:B------:R-:W-:Y:S01]  /*de10*/  VIADD R6, R0, 0x54 ;  /* 0x0000005400067836 */ /* 0x000fe20000000000 */
[----:B------:R-:W-:Y:S01]  /*de20*/  ISETP.LT.AND P2, PT, R10, UR5, !P0 ;  /* 0x000000050a007c0c */ /* 0x000fe2000c741270 */
[----:B------:R-:W-:Y:S01]  /*de30*/  ULDC UR5, c[0x0][0x22c] ;  /* 0x00008b0000057ab9 */ /* 0x000fe20000000800 */
[----:B------:R-:W-:Y:S01]  /*de40*/  PRMT R7, R27, 0x7632, R7 ;  /* 0x000076321b077816 */ /* 0x000fe20000000007 */
[----:B------:R-:W-:Y:S01]  /*de50*/  @P1 STG.E.U16 desc[UR16][R8.64], R27 ;  /* 0x0000001b08001986 */ /* 0x000fe2000c101510 */
[----:B------:R-:W-:Y:S01]  /*de60*/  ISETP.LT.AND P1, PT, R5, UR5, !P0 ;  /* 0x0000000505007c0c */ /* 0x000fe2000c721270 */
[----:B------:R-:W-:Y:S01]  /*de70*/  ULDC UR5, c[0x0][0x22c] ;  /* 0x00008b0000057ab9 */ /* 0x000fe20000000800 */
[C---:B------:R-:W-:Y:S01]  /*de80*/  LEA.HI.X.SX32 R5, R11.reuse, R48, 0x1, P4 ;  /* 0x000000300b057211 */ /* 0x040fe200020f0eff */
[----:B------:R-:W-:Y:S01]  /*de90*/  VIADD R11, R11, UR4 ;  /* 0x000000040b0b7c36 */ /* 0x000fe20008000000 */
[----:B------:R-:W-:Y:S01]  /*dea0*/  ISETP.LT.AND P4, PT, R6, UR5, !P0 ;  /* 0x0000000506007c0c */ /* 0x000fe2000c781270 */
[----:B------:R-:W-:Y:S01]  /*deb0*/  VIADD R10, R0, 0x55 ;  /* 0x00000055000a7836 */ /* 0x000fe20000000000 */
[----:B------:R-:W-:Y:S01]  /*dec0*/  ULDC UR5, c[0x0][0x22c] ;  /* 0x00008b0000057ab9 */ /* 0x000fe20000000800 */
[----:B------:R0:W-:Y:S01]  /*ded0*/  @P3 STG.E.U16 desc[UR16][R4.64], R7 ;  /* 0x0000000704003986 */ /* 0x0001e2000c101510 */
[C---:B------:R-:W-:Y:S01]  /*dee0*/  LEA R6, P3, R11.reuse, R3, 0x1 ;  /* 0x000000030b067211 */ /* 0x040fe200078608ff */
[----:B------:R-:W-:Y:S01]  /*def0*/  VIADD R12, R11, UR4 ;  /* 0x000000040b0c7c36 */ /* 0x000fe20008000000 */
[----:B------:R-:W-:-:S02]  /*df00*/  ULDC UR4, c[0x0][0x248] ;  /* 0x0000920000047ab9 */ /* 0x000fc40000000800 */
[-C--:B0-----:R-:W-:Y:S01]  /*df10*/  LEA.HI.X.SX32 R7, R11, R48.reuse, 0x1, P3 ;  /* 0x000000300b077211 */ /* 0x081fe200018f0eff */
[C---:B------:R-:W-:Y:S01]  /*df20*/  VIADD R11, R12.reuse, UR4 ;  /* 0x000000040c0b7c36 */ /* 0x040fe20008000000 */
[-C--:B------:R-:W-:Y:S01]  /*df30*/  LEA R8, P3, R12, R3.reuse, 0x1 ;  /* 0x000000030c087211 */ /* 0x080fe200078608ff */
[----:B------:R-:W-:Y:S01]  /*df40*/  ULDC UR4, c[0x0][0x248] ;  /* 0x0000920000047ab9 */ /* 0x000fe20000000800 */
[----:B------:R-:W-:Y:S01]  /*df50*/  PRMT R5, R28, 0x7632, R5 ;  /* 0x000076321c057816 */ /* 0x000fe20000000005 */
[----:B------:R-:W-:Y:S01]  /*df60*/  @P6 STG.E.U16 desc[UR16][R6.64], R28 ;  /* 0x0000001c06006986 */ /* 0x000fe2000c101510 */
[----:B------:R-:W-:Y:S02]  /*df70*/  LEA.HI.X.SX32 R9, R12, R48, 0x1, P3 ;  /* 0x000000300c097211 */ /* 0x000fe400018f0eff */
[----:B------:R-:W-:Y:S02]  /*df80*/  LEA R4, P6, R11, R3, 0x1 ;  /* 0x000000030b047211 */ /* 0x000fe400078c08ff */
[----:B------:R-:W-:Y:S01]  /*df90*/  ISETP.LT.AND P3, PT, R10, UR5, !P0 ;  /* 0x000000050a007c0c */ /* 0x000fe2000c761270 */
[----:B------:R0:W-:Y:S01]  /*dfa0*/  @P5 STG.E.U16 desc[UR16][R8.64], R5 ;  /* 0x0000000508005986 */ /* 0x0001e2000c101510 */
[----:B------:R-:W-:Y:S01]  /*dfb0*/  VIADD R10, R0, 0x56 ;  /* 0x00000056000a7836 */ /* 0x000fe20000000000 */
[----:B------:R-:W-:-:S04]  /*dfc0*/  ULDC UR5, c[0x0][0x22c] ;  /* 0x00008b0000057ab9 */ /* 0x000fc80000000800 */
[----:B------:R-:W-:Y:S01]  /*dfd0*/  ISETP.LT.AND P5, PT, R10, UR5, !P0 ;  /* 0x000000050a007c0c */ /* 0x000fe2000c7a1270 */
[----:B------:R-:W-:Y:S01]  /*dfe0*/  ULDC UR5, c[0x0][0x22c] ;  /* 0x00008b0000057ab9 */ /* 0x000fe20000000800 */
[C---:B------:R-:W-:Y:S01]  /*dff0*/  VIADD R10, R0.reuse, 0x58 ;  /* 0x00000058000a7836 */ /* 0x040fe20000000000 */
[C---:B0-----:R-:W-:Y:S01]  /*e000*/  LEA.HI.X.SX32 R5, R11.reuse, R48, 0x1, P6 ;  /* 0x000000300b057211 */ /* 0x041fe200030f0eff */
[----:B------:R-:W-:Y:S01]  /*e010*/  VIADD R11, R11, UR4 ;  /* 0x000000040b0b7c36 */ /* 0x000fe20008000000 */
[----:B------:R-:W-:Y:S01]  /*e020*/  ULDC UR4, c[0x0][0x248] ;  /* 0x0000920000047ab9 */ /* 0x000fe20000000800 */
[----:B------:R-:W-:Y:S01]  /*e030*/  VIADD R8, R0, 0x57 ;  /* 0x0000005700087836 */ /* 0x000fe20000000000 */
[----:B------:R-:W-:Y:S01]  /*e040*/  PRMT R9, R29, 0x7632, R9 ;  /* 0x000076321d097816 */ /* 0x000fe20000000009 */
[----:B------:R0:W-:Y:S01]  /*e050*/  @P2 STG.E.U16 desc[UR16][R4.64], R29 ;  /* 0x0000001d04002986 */ /* 0x0001e2000c101510 */
[C---:B------:R-:W-:Y:S01]  /*e060*/  LEA R6, P2, R11.reuse, R3, 0x1 ;  /* 0x000000030b067211 */ /* 0x040fe200078408ff */
[----:B------:R-:W-:Y:S01]  /*e070*/  VIADD R12, R11, UR4 ;  /* 0x000000040b0c7c36 */ /* 0x000fe20008000000 */
[----:B------:R-:W-:-:S02]  /*e080*/  ULDC UR4, c[0x0][0x22c] ;  /* 0x00008b0000047ab9 */ /* 0x000fc40000000800 */
[-C--:B------:R-:W-:Y:S02]  /*e090*/  LEA.HI.X.SX32 R7, R11, R48.reuse, 0x1, P2 ;  /* 0x000000300b077211 */ /* 0x080fe400010f0eff */
[----:B------:R-:W-:Y:S01]  /*e0a0*/  ISETP.LT.AND P2, PT, R8, UR5, !P0 ;  /* 0x0000000508007c0c */ /* 0x000fe2000c741270 */
[----:B------:R-:W-:Y:S01]  /*e0b0*/  ULDC UR5, c[0x0][0x22c] ;  /* 0x00008b0000057ab9 */ /* 0x000fe20000000800 */
[-C--:B------:R-:W-:Y:S01]  /*e0c0*/  LEA R8, P6, R12, R3.reuse, 0x1 ;  /* 0x000000030c087211 */ /* 0x080fe200078c08ff */
[----:B------:R1:W-:Y:S01]  /*e0d0*/  @P1 STG.E.U16 desc[UR16][R6.64], R9 ;  /* 0x0000000906001986 */ /* 0x0003e2000c101510 */
[----:B------:R-:W-:Y:S01]  /*e0e0*/  ISETP.LT.AND P1, PT, R10, UR4, !P0 ;  /* 0x000000040a007c0c */ /* 0x000fe2000c721270 */
[----:B------:R-:W-:Y:S01]  /*e0f0*/  ULDC UR4, c[0x0][0x248] ;  /* 0x0000920000047ab9 */ /* 0x000fe20000000800 */
[C---:B0-----:R-:W-:Y:S02]  /*e100*/  VIADD R5, R0.reuse, 0x59 ;  /* 0x0000005900057836 */ /* 0x041fe40000000000 */
[----:B------:R-:W-:Y:S01]  /*e110*/  VIADD R10, R0, 0x5b ;  /* 0x0000005b000a7836 */ /* 0x000fe20000000000 */
[C---:B-1----:R-:W-:Y:S01]  /*e120*/  LEA.HI.X.SX32 R9, R12.reuse, R48, 0x1, P6 ;  /* 0x000000300c097211 */ /* 0x042fe200030f0eff */
[----:B------:R-:W-:Y:S01]  /*e130*/  VIADD R12, R12, UR4 ;  /* 0x000000040c0c7c36 */ /* 0x000fe20008000000 */
[----:B------:R-:W-:Y:S01]  /*e140*/  ULDC UR4, c[0x0][0x22c] ;  /* 0x00008b0000047ab9 */ /* 0x000fe20000000800 */
[----:B------:R-:W-:Y:S01]  /*e150*/  PRMT R7, R30, 0x7632, R7 ;  /* 0x000076321e077816 */ /* 0x000fe20000000007 */
[----:B------:R-:W-:Y:S01]  /*e160*/  VIADD R6, R0, 0x5a ;  /* 0x0000005a00067836 */ /* 0x000fe20000000000 */
[----:B------:R0:W-:Y:S01]  /*e170*/  @P4 STG.E.U16 desc[UR16][R8.64], R30 ;  /* 0x0000001e08004986 */ /* 0x0001e2000c101510 */
[----:B------:R-:W-:-:S02]  /*e180*/  LEA R4, P6, R12, R3, 0x1 ;  /* 0x000000030c047211 */ /* 0x000fc400078c08ff */
[----:B------:R-:W-:Y:S01]  /*e190*/  ISETP.LT.AND P4, PT, R5, UR4, !P0 ;  /* 0x0000000405007c0c */ /* 0x000fe2000c781270 */
[----:B------:R-:W-:Y:S01]  /*e1a0*/  ULDC UR4, c[0x0][0x248] ;  /* 0x0000920000047ab9 */ /* 0x000fe20000000800 */
[C---:B------:R-:W-:Y:S01]  /*e1b0*/  LEA.HI.X.SX32 R5, R12.reuse, R48, 0x1, P6 ;  /* 0x000000300c057211 */ /* 0x040fe200030f0eff */
[----:B------:R-:W-:Y:S01]  /*e1c0*/  VIADD R12, R12, UR4 ;  /* 0x000000040c0c7c36 */ /* 0x000fe20008000000 */
[----:B------:R-:W-:Y:S01]  /*e1d0*/  ULDC UR4, c[0x0][0x248] ;  /* 0x0000920000047ab9 */ /* 0x000fe20000000800 */
[----:B------:R-:W-:Y:S01]  /*e1e0*/  ISETP.LT.AND P6, PT, R6, UR5, !P0 ;  /* 0x0000000506007c0c */ /* 0x000fe2000c7c1270 */
[----:B------:R-:W-:Y:S01]  /*e1f0*/  ULDC UR5, c[0x0][0x248] ;  /* 0x0000920000057ab9 */ /* 0x000fe20000000800 */
[----:B------:R1:W-:Y:S01]  /*e200*/  @P3 STG.E.U16 desc[UR16][R4.64], R7 ;  /* 0x0000000704003986 */ /* 0x0003e2000c101510 */
[C---:B------:R-:W-:Y:S01]  /*e210*/  LEA R6, P3, R12.reuse, R3, 0x1 ;  /* 0x000000030c067211 */ /* 0x040fe200078608ff */
[----:B0-----:R-:W-:Y:S01]  /*e220*/  VIADD R9, R12, UR4 ;  /* 0x000000040c097c36 */ /* 0x001fe20008000000 */
[----:B------:R-:W-:-:S03]  /*e230*/  ULDC UR4, c[0x0][0x22c] ;  /* 0x00008b0000047ab9 */ /* 0x000fc60000000800 */
[C---:B------:R-:W-:Y:S01]  /*e240*/  VIADD R11, R9.reuse, UR5 ;  /* 0x00000005090b7c36 */ /* 0x040fe20008000000 */
[----:B------:R-:W-:Y:S01]  /*e250*/  ULDC UR5, c[0x0][0x22c] ;  /* 0x00008b0000057ab9 */ /* 0x000fe20000000800 */
[-C--:B-1----:R-:W-:Y:S02]  /*e260*/  LEA.HI.X.SX32 R7, R12, R48.reuse, 0x1, P3 ;  /* 0x000000300c077211 */ /* 0x082fe400018f0eff */
[-C--:B------:R-:W-:Y:S02]  /*e270*/  LEA R8, P3, R9, R3.reuse, 0x1 ;  /* 0x0000000309087211 */ /* 0x080fe400078608ff */
[----:B------:R-:W-:Y:S01]  /*e280*/  PRMT R5, R31, 0x7632, R5 ;  /* 0x000076321f057816 */ /* 0x000fe20000000005 */
[----:B------:R-:W-:Y:S01]  /*e290*/  @P5 STG.E.U16 desc[UR16][R6.64], R31 ;  /* 0x0000001f06005986 */ /* 0x000fe2000c101510 */
[----:B------:R-:W-:Y:S02]  /*e2a0*/  LEA.HI.X.SX32 R9, R9, R48, 0x1, P3 ;  /* 0x0000003009097211 */ /* 0x000fe400018f0eff */
[----:B------:R-:W-:Y:S01]  /*e2b0*/  ISETP.LT.AND P5, PT, R10, UR4, !P0 ;  /* 0x000000040a007c0c */ /* 0x000fe2000c7a1270 */
[----:B------:R-:W-:Y:S01]  /*e2c0*/  VIADD R10, R0, 0x5c ;  /* 0x0000005c000a7836 */ /* 0x000fe20000000000 */
[----:B------:R-:W-:Y:S01]  /*e2d0*/  LEA R4, P3, R11, R3, 0x1 ;  /* 0x000000030b047211 */ /* 0x000fe200078608ff */
[----:B------:R0:W-:Y:S01]  /*e2e0*/  @P2 STG.E.U16 desc[UR16][R8.64], R5 ;  /* 0x0000000508002986 */ /* 0x0001e2000c101510 */
[----:B------:R-:W-:-:S02]  /*e2f0*/  ULDC UR4, c[0x0][0x22c] ;  /* 0x00008b0000047ab9 */ /* 0x000fc40000000800 */
[C---:B0-----:R-:W-:Y:S01]  /*e300*/  LEA.HI.X.SX32 R5, R11.reuse, R48, 0x1, P3 ;  /* 0x000000300b057211 */ /* 0x041fe200018f0eff */
[----:B------:R-:W-:Y:S01]  /*e310*/  VIADD R8, R0, 0x5e ;  /* 0x0000005e00087836 */ /* 0x000fe20000000000 */
[----:B------:R-:W-:Y:S01]  /*e320*/  ISETP.LT.AND P3, PT, R10, UR4, !P0 ;  /* 0x000000040a007c0c */ /* 0x000fe2000c761270 */
[----:B------:R-:W-:Y:S01]  /*e330*/  ULDC UR4, c[0x0][0x248] ;  /* 0x0000920000047ab9 */ /* 0x000fe20000000800 */
[----:B------:R-:W-:Y:S01]  /*e340*/  VIADD R10, R0, 0x5d ;  /* 0x0000005d000a7836 */ /* 0x000fe20000000000 */
[----:B--2---:R0:W-:Y:S01]  /*e350*/  @P1 STG.E.U16 desc[UR16][R4.64], R32 ;  /* 0x0000002004001986 */ /* 0x0041e2000c101510 */
[----:B------:R-:W-:Y:S01]  /*e360*/  VIADD R11, R11, UR4 ;  /* 0x000000040b0b7c36 */ /* 0x000fe20008000000 */
[----:B------:R-:W-:Y:S02]  /*e370*/  ULDC UR4, c[0x0][0x22c] ;  /* 0x00008b0000047ab9 */ /* 0x000fe40000000800 */
[----:B------:R-:W-:Y:S01]  /*e380*/  ISETP.LT.AND P2, PT, R10, UR4, !P0 ;  /* 0x000000040a007c0c */ /* 0x000fe2000c741270 */
[----:B------:R-:W-:Y:S01]  /*e390*/  ULDC UR4, c[0x0][0x248] ;  /* 0x0000920000047ab9 */ /* 0x000fe20000000800 */
[----:B------:R-:W-:Y:S01]  /*e3a0*/  LEA R6, P1, R11, R3, 0x1 ;  /* 0x000000030b067211 */ /* 0x000fe200078208ff */
[----:B------:R-:W-:-:S03]  /*e3b0*/  VIADD R10, R0, 0x5f ;  /* 0x0000005f000a7836 */ /* 0x000fc60000000000 */
[C---:B------:R-:W-:Y:S01]  /*e3c0*/  LEA.HI.X.SX32 R7, R11.reuse, R48, 0x1, P1 ;  /* 0x000000300b077211 */ /* 0x040fe200008f0eff */
[----:B------:R-:W-:Y:S01]  /*e3d0*/  VIADD R11, R11, UR4 ;  /* 0x000000040b0b7c36 */ /* 0x000fe20008000000 */
[----:B0-----:R-:W-:Y:S01]  /*e3e0*/  PRMT R5, R32, 0x7632, R5 ;  /* 0x0000763220057816 */ /* 0x001fe20000000005 */
[----:B------:R-:W-:Y:S01]  /*e3f0*/  ULDC UR4, c[0x0][0x248] ;  /* 0x0000920000047ab9 */ /* 0x000fe20000000800 */
[----:B------:R-:W-:Y:S01]  /*e400*/  ISETP.LT.AND P1, PT, R8, UR5, !P0 ;  /* 0x0000000508007c0c */ /* 0x000fe2000c721270 */
[C---:B------:R-:W-:Y:S01]  /*e410*/  VIADD R9, R11.reuse, UR4 ;  /* 0x000000040b097c36 */ /* 0x040fe20008000000 */
[----:B------:R-:W-:Y:S01]  /*e420*/  ULDC UR4, c[0x0][0x248] ;  /* 0x0000920000047ab9 */ /* 0x000fe20000000800 */
[----:B------:R0:W-:Y:S01]  /*e430*/  @P4 STG.E.U16 desc[UR16][R6.64], R5 ;  /* 0x0000000506004986 */ /* 0x0001e2000c101510 */
[----:B------:R-:W-:Y:S01]  /*e440*/  LEA R4, P4, R11, R3, 0x1 ;  /* 0x000000030b047211 */ /* 0x000fe200078808ff */
[----:B------:R-:W-:-:S03]  /*e450*/  ULDC UR5, c[0x0][0x22c] ;  /* 0x00008b0000057ab9 */ /* 0x000fc60000000800 */
[-C--:B0-----:R-:W-:Y:S01]  /*e460*/  LEA.HI.X.SX32 R5, R11, R48.reuse, 0x1, P4 ;  /* 0x000000300b057211 */ /* 0x081fe200020f0eff */
[C---:B------:R-:W-:Y:S01]  /*e470*/  VIADD R11, R9.reuse, UR4 ;  /* 0x00000004090b7c36 */ /* 0x040fe20008000000 */
[-C--:B------:R-:W-:Y:S01]  /*e480*/  LEA R8, P4, R9, R3.reuse, 0x1 ;  /* 0x0000000309087211 */ /* 0x080fe200078808ff */
[----:B------:R-:W-:Y:S01]  /*e490*/  ULDC UR4, c[0x0][0x248] ;  /* 0x0000920000047ab9 */ /* 0x000fe20000000800 */
[----:B------:R-:W-:Y:S01]  /*e4a0*/  PRMT R7, R33, 0x7632, R7 ;  /* 0x0000763221077816 */ /* 0x000fe20000000007 */
[----:B------:R-:W-:Y:S01]  /*e4b0*/  @P6 STG.E.U16 desc[UR16][R4.64], R33 ;  /* 0x0000002104006986 */ /* 0x000fe2000c101510 */
[-C--:B------:R-:W-:Y:S02]  /*e4c0*/  LEA.HI.X.SX32 R9, R9, R48.reuse, 0x1, P4 ;  /* 0x0000003009097211 */ /* 0x080fe400020f0eff */
[CC--:B------:R-:W-:Y:S02]  /*e4d0*/  LEA R6, P6, R11.reuse, R3.reuse, 0x1 ;  /* 0x000000030b067211 */ /* 0x0c0fe400078c08ff */
[----:B------:R-:W-:Y:S01]  /*e4e0*/  ISETP.LT.AND P4, PT, R10, UR5, !P0 ;  /* 0x000000050a007c0c */ /* 0x000fe2000c781270 */
[----:B------:R0:W-:Y:S01]  /*e4f0*/  @P5 STG.E.U16 desc[UR16][R8.64], R7 ;  /* 0x0000000708005986 */ /* 0x0001e2000c101510 */
[C---:B------:R-:W-:Y:S01]  /*e500*/  VIADD R10, R0.reuse, 0x60 ;  /* 0x00000060000a7836 */ /* 0x040fe20000000000 */
[----:B------:R-:W-:Y:S01]  /*e510*/  ULDC UR5, c[0x0][0x22c] ;  /* 0x00008b0000057ab9 */ /* 0x000fe20000000800 */
[CC--:B0-----:R-:W-:Y:S01]  /*e520*/  LEA.HI.X.SX32 R7, R11.reuse, R48.reuse, 0x1, P6 ;  /* 0x000000300b077211 */ /* 0x0c1fe200030f0eff */
[----:B------:R-:W-:Y:S01]  /*e530*/  VIADD R11, R11, UR4 ;  /* 0x000000040b0b7c36 */ /* 0x000fe20008000000 */
[----:B------:R-:W-:Y:S01]  /*e540*/  ULDC UR4, c[0x0][0x248] ;  /* 0x0000920000047ab9 */ /* 0x000fe20000000800 */
[----:B------:R-:W-:Y:S01]  /*e550*/  VIADD R8, R0, 0x61 ;  /* 0x0000006100087836 */ /* 0x000fe20000000000 */
[----:B------:R-:W-:Y:S01]  /*e560*/  ISETP.LT.AND P6, PT, R10, UR5, !P0 ;  /* 0x000000050a007c0c */ /* 0x000fe2000c7c1270 */
[----:B------:R0:W-:Y:S01]  /*e570*/  @P3 STG.E.U16 desc[UR16][R6.64], R34 ;  /* 0x0000002206003986 */ /* 0x0001e2000c101510 */
[CC--:B------:R-:W-:Y:S01]  /*e580*/  LEA R4, P3, R11.reuse, R3.reuse, 0x1 ;  /* 0x000000030b047211 */ /* 0x0c0fe200078608ff */
[C---:B------:R-:W-:Y:S01]  /*e590*/  VIADD R12, R11.reuse, UR4 ;  /* 0x000000040b0c7c36 */ /* 0x040fe20008000000 */
[----:B------:R-:W-:Y:S01]  /*e5a0*/  ULDC UR5, c[0x0][0x22c] ;  /* 0x00008b0000057ab9 */ /* 0x000fe20000000800 */
[----:B------:R-:W-:Y:S01]  /*e5b0*/  PRMT R9, R34, 0x7632, R9 ;  /* 0x0000763222097816 */ /* 0x000fe20000000009 */
[----:B------:R-:W-:Y:S01]  /*e5c0*/  VIADD R10, R0, 0x62 ;  /* 0x00000062000a7836 */ /* 0x000fe20000000000 */
[----:B------:R-:W-:Y:S01]  /*e5d0*/  LEA.HI.X.SX32 R5, R11, R48, 0x1, P3 ;  /* 0x000000300b057211 */ /* 0x000fe200018f0eff */
[----:B------:R-:W-:Y:S01]  /*e5e0*/  ULDC UR4, c[0x0][0x22c] ;  /* 0x00008b0000047ab9 */ /* 0x000fe20000000800 */
[----:B------:R-:W-:Y:S01]  /*e5f0*/  ISETP.LT.AND P5, PT, R8, UR5, !P0 ;  /* 0x0000000508007c0c */ /* 0x000fe2000c7a1270 */
[----:B------:R-:W-:Y:S01]  /*e600*/  ULDC UR5, c[0x0][0x22c] ;  /* 0x00008b0000057ab9 */ /* 0x000fe20000000800 */
[----:B------:R-:W-:Y:S01]  /*e610*/  LEA R8, P3, R12, R3, 0x1 ;  /* 0x000000030c087211 */ /* 0x000fe200078608ff */
[----:B------:R1:W-:Y:S01]  /*e620*/  @P2 STG.E.U16 desc[UR16][R4.64], R9 ;  /* 0x0000000904002986 */ /* 0x0003e2000c101510 */
[----:B0-----:R-:W-:-:S02]  /*e630*/  VIADD R7, R0, 0x63 ;  /* 0x0000006300077836 */ /* 0x001fc40000000000 */
[----:B-1----:R-:W-:Y:S01]  /*e640*/  LEA.HI.X.SX32 R9, R12, R48, 0x1, P3 ;  /* 0x000000300c097211 */ /* 0x002fe200018f0eff */
[----:B------:R-:W-:Y:S01]  /*e650*/  VIADD R4, R0, 0x64 ;  /* 0x0000006400047836 */ /* 0x000fe20000000000 */
[----:B------:R-:W-:Y:S01]  /*e660*/  ISETP.LT.AND P3, PT, R10, UR4, !P0 ;  /* 0x000000040a007c0c */ /* 0x000fe2000c761270 */
[----:B------:R-:W-:Y:S01]  /*e670*/  ULDC UR4, c[0x0][0x248] ;  /* 0x0000920000047ab9 */ /* 0x000fe20000000800 */
[----:B------:R-:W-:Y:S01]  /*e680*/  PRMT R5, R35, 0x7632, R5 ;  /* 0x0000763223057816 */ /* 0x000fe20000000005 */
[----:B------:R-:W-:Y:S01]  /*e690*/  VIADD R12, R12, UR4 ;  /* 0x000000040c0c7c36 */ /* 0x000fe20008000000 */
[----:B------:R0:W-:Y:S01]  /*e6a0*/  @P1 STG.E.U16 desc[UR16][R8.64], R35 ;  /* 0x0000002308001986 */ /* 0x0001e2000c101510 */
[----:B------:R-:W-:Y:S01]  /*e6b0*/  ULDC UR4, c[0x0][0x22c] ;  /* 0x00008b0000047ab9 */ /* 0x000fe20000000800 */
[----:B------:R-:W-:Y:S01]  /*e6c0*/  VIADD R10, R0, 0x65 ;  /* 0x00000065000a7836 */ /* 0x000fe20000000000 */
[----:B------:R-:W-:Y:S01]  /*e6d0*/  ISETP.LT.AND P2, PT, R7, UR4, !P0 ;  /* 0x0000000407007c0c */ /* 0x000fe2000c741270 */
[----:B------:R-:W-:Y:S01]  /*e6e0*/  ULDC UR4, c[0x0][0x248] ;  /* 0x0000920000047ab9 */ /* 0x000fe20000000800 */
[----:B------:R-:W-:-:S04]  /*e6f0*/  LEA R6, P1, R12, R3, 0x1 ;  /* 0x000000030c067211 */ /* 0x000fc800078208ff */
        /* <DEDUP_REMOVED lines=12> */
[CC--:B------:R-:W-:Y:S02]  /*e7c0*/  LEA R8, P4, R9.reuse, R3.reuse, 0x1 ;  /* 0x0000000309087211 */ /* 0x0c0fe400078808ff */
[----:B------:R-:W-:Y:S01]  /*e7d0*/  PRMT R7, R36, 0x7632, R7 ;  /* 0x0000763224077816 */ /* 0x000fe20000000007 */
[----:B------:R-:W-:Y:S01]  /*e7e0*/  @P6 STG.E.U16 desc[UR16][R4.64], R36 ;  /* 0x0000002404006986 */ /* 0x000fe2000c101510 */
[----:B------:R-:W-:Y:S02]  /*e7f0*/  LEA.HI.X.SX32 R9, R9, R48, 0x1, P4 ;  /* 0x0000003009097211 */ /* 0x000fe400020f0eff */
[----:B------:R-:W-:-:S02]  /*e800*/  LEA R6, P6, R11, R3, 0x1 ;  /* 0x000000030b067211 */ /* 0x000fc400078c08ff */
        /* <DEDUP_REMOVED lines=11> */
[----:B------:R-:W-:Y:S01]  /*e8c0*/  VIADD R12, R11, UR4 ;  /* 0x000000040b0c7c36 */ /* 0x000fe20008000000 */
        /* <DEDUP_REMOVED lines=51> */
[----:B------:R-:W-:Y:S01]  /*ec00*/  PRMT R9, R40, 0x7632, R9 ;  /* 0x0000763228097816 */ /* 0x000fe20000000009 */
[----:B------:R-:W-:Y:S01]  /*ec10*/  ULDC UR5, c[0x0][0x22c] ;  /* 0x00008b0000057ab9 */ /* 0x000fe20000000800 */
[-C--:B------:R-:W-:Y:S01]  /*ec20*/  LEA.HI.X.SX32 R5, R11, R48.reuse, 0x1, P3 ;  /* 0x000000300b057211 */ /* 0x080fe200018f0eff */
[----:B------:R-:W-:Y:S01]  /*ec30*/  VIADD R10, R0, 0x6e ;  /* 0x0000006e000a7836 */ /* 0x000fe20000000000 */
[----:B------:R-:W-:Y:S01]  /*ec40*/  ISETP.LT.AND P3, PT, R8, UR5, !P0 ;  /* 0x0000000508007c0c */ /* 0x000fe2000c761270 */
[----:B------:R-:W-:Y:S01]  /*ec50*/  ULDC UR4, c[0x0][0x22c] ;  /* 0x00008b0000047ab9 */ /* 0x000fe20000000800 */
[-C--:B------:R-:W-:Y:S01]  /*ec60*/  LEA R8, P5, R12, R3.reuse, 0x1 ;  /* 0x000000030c087211 */ /* 0x080fe200078a08ff */
[----:B------:R1:W-:Y:S01]  /*ec70*/  @P2 STG.E.U16 desc[UR16][R4.64], R9 ;  /* 0x0000000904002986 */ /* 0x0003e2000c101510 */
[----:B------:R-:W-:Y:S01]  /*ec80*/  ISETP.LT.AND P2, PT, R10, UR4, !P0 ;  /* 0x000000040a007c0c */ /* 0x000fe2000c741270 */
[----:B------:R-:W-:Y:S01]  /*ec90*/  ULDC UR4, c[0x0][0x248] ;  /* 0x0000920000047ab9 */ /* 0x000fe20000000800 */
[C---:B0-----:R-:W-:Y:S01]  /*eca0*/  VIADD R7, R0.reuse, 0x6f ;  /* 0x0000006f00077836 */ /* 0x041fe20000000000 */
[----:B------:R-:W-:Y:S01]  /*ecb0*/  ULDC UR5, c[0x0][0x22c] ;  /* 0x00008b0000057ab9 */ /* 0x000fe20000000800 */
        /* <DEDUP_REMOVED lines=24> */
[----:B------:R0:W-:Y:S01]  /*ee40*/  @P6 STG.E.U16 desc[UR16][R4.64], R42 ;  /* 0x0000002a04006986 */ /* 0x0001e2000c101510 */
[----:B------:R-:W-:Y:S02]  /*ee50*/  LEA.HI.X.SX32 R9, R9, R48, 0x1, P4 ;  /* 0x0000003009097211 */ /* 0x000fe400020f0eff */
[----:B------:R-:W-:-:S02]  /*ee60*/  LEA R6, P4, R11, R3, 0x1 ;  /* 0x000000030b067211 */ /* 0x000fc400078808ff */
[----:B------:R-:W-:Y:S01]  /*ee70*/  ISETP.LT.AND P6, PT, R10, UR5, !P0 ;  /* 0x000000050a007c0c */ /* 0x000fe2000c7c1270 */
[----:B------:R1:W-:Y:S01]  /*ee80*/  @P3 STG.E.U16 desc[UR16][R8.64], R7 ;  /* 0x0000000708003986 */ /* 0x0003e2000c101510 */
[C---:B------:R-:W-:Y:S01]  /*ee90*/  VIADD R10, R0.reuse, 0x72 ;  /* 0x00000072000a7836 */ /* 0x040fe20000000000 */
[----:B------:R-:W-:Y:S01]  /*eea0*/  ULDC UR5, c[0x0][0x22c] ;  /* 0x00008b0000057ab9 */ /* 0x000fe20000000800 */
[----:B0-----:R-:W-:-:S03]  /*eeb0*/  VIADD R5, R0, 0x73 ;  /* 0x0000007300057836 */ /* 0x001fc60000000000 */
[----:B------:R-:W-:Y:S01]  /*eec0*/  ISETP.LT.AND P3, PT, R10, UR5, !P0 ;  /* 0x000000050a007c0c */ /* 0x000fe2000c761270 */
[----:B------:R-:W-:Y:S01]  /*eed0*/  ULDC UR5, c[0x0][0x22c] ;  /* 0x00008b0000057ab9 */ /* 0x000fe20000000800 */
[C---:B------:R-:W-:Y:S01]  /*eee0*/  VIADD R10, R0.reuse, 0x76 ;  /* 0x00000076000a7836 */ /* 0x040fe20000000000 */
[CC--:B-1----:R-:W-:Y:S01]  /*eef0*/  LEA.HI.X.SX32 R7, R11.reuse, R48.reuse, 0x1, P4 ;  /* 0x000000300b077211 */ /* 0x0c2fe200020f0eff */
[----:B------:R-:W-:Y:S01]  /*ef00*/  VIADD R11, R11, UR4 ;  /* 0x000000040b0b7c36 */ /* 0x000fe20008000000 */
[----:B------:R-:W-:Y:S01]  /*ef10*/  ULDC UR4, c[0x0][0x248] ;  /* 0x0000920000047ab9 */ /* 0x000fe20000000800 */
[----:B------:R-:W-:Y:S02]  /*ef20*/  VIADD R8, R0, 0x74 ;  /* 0x0000007400087836 */ /* 0x000fe40000000000 */
[----:B------:R0:W-:Y:S01]  /*ef30*/  @P2 STG.E.U16 desc[UR16][R6.64], R43 ;  /* 0x0000002b06002986 */ /* 0x0001e2000c101510 */
[C---:B------:R-:W-:Y:S01]  /*ef40*/  LEA R4, P4, R11.reuse, R3, 0x1 ;  /* 0x000000030b047211 */ /* 0x040fe200078808ff */
[----:B------:R-:W-:Y:S01]  /*ef50*/  VIADD R9, R11, UR4 ;  /* 0x000000040b097c36 */ /* 0x000fe20008000000 */
[----:B------:R-:W-:Y:S01]  /*ef60*/  ISETP.LT.AND P2, PT, R5, UR5, !P0 ;  /* 0x0000000505007c0c */ /* 0x000fe2000c741270 */
[----:B------:R-:W-:Y:S01]  /*ef70*/  ULDC UR4, c[0x0][0x22c] ;  /* 0x00008b0000047ab9 */ /* 0x000fe20000000800 */
[----:B------:R-:W-:Y:S01]  /*ef80*/  LEA.HI.X.SX32 R5, R11, R48, 0x1, P4 ;  /* 0x000000300b057211 */ /* 0x000fe200020f0eff */
[----:B------:R-:W-:Y:S01]  /*ef90*/  ULDC UR5, c[0x0][0x22c] ;  /* 0x00008b0000057ab9 */ /* 0x000fe20000000800 */
[----:B0-----:R-:W-:-:S02]  /*efa0*/  PRMT R7, R43, 0x7632, R7 ;  /* 0x000076322b077816 */ /* 0x001fc40000000007 */
[----:B------:R-:W-:-:S03]  /*efb0*/  LEA R6, P4, R9, R3, 0x1 ;  /* 0x0000000309067211 */ /* 0x000fc600078808ff */
[----:B------:R0:W-:Y:S01]  /*efc0*/  @P1 STG.E.U16 desc[UR16][R4.64], R7 ;  /* 0x0000000704001986 */ /* 0x0001e2000c101510 */
[----:B------:R-:W-:Y:S01]  /*efd0*/  ISETP.LT.AND P1, PT, R8, UR4, !P0 ;  /* 0x0000000408007c0c */ /* 0x000fe2000c721270 */
[----:B------:R-:W-:Y:S01]  /*efe0*/  ULDC UR4, c[0x0][0x248] ;  /* 0x0000920000047ab9 */ /* 0x000fe20000000800 */
[----:B------:R-:W-:Y:S01]  /*eff0*/  VIADD R8, R0, 0x75 ;  /* 0x0000007500087836 */ /* 0x000fe20000000000 */
[C---:B0-----:R-:W-:Y:S01]  /*f000*/  LEA.HI.X.SX32 R7, R9.reuse, R48, 0x1, P4 ;  /* 0x0000003009077211 */ /* 0x041fe200020f0eff */
[----:B------:R-:W-:Y:S01]  /*f010*/  VIADD R9, R9, UR4 ;  /* 0x0000000409097c36 */ /* 0x000fe20008000000 */
[----:B------:R-:W-:Y:S02]  /*f020*/  ULDC UR4, c[0x0][0x248] ;  /* 0x0000920000047ab9 */ /* 0x000fe40000000800 */
[----:B------:R-:W-:Y:S01]  /*f030*/  ISETP.LT.AND P4, PT, R8, UR5, !P0 ;  /* 0x0000000508007c0c */ /* 0x000fe2000c781270 */
[----:B------:R-:W-:Y:S01]  /*f040*/  ULDC UR5, c[0x0][0x22c] ;  /* 0x00008b0000057ab9 */ /* 0x000fe20000000800 */
[----:B------:R0:W-:Y:S01]  /*f050*/  @P5 STG.E.U16 desc[UR16][R6.64], R44 ;  /* 0x0000002c06005986 */ /* 0x0001e2000c101510 */
[C---:B------:R-:W-:Y:S01]  /*f060*/  LEA R8, P5, R9.reuse, R3, 0x1 ;  /* 0x0000000309087211 */ /* 0x040fe200078a08ff */
[----:B------:R-:W-:Y:S01]  /*f070*/  VIADD R5, R9, UR4 ;  /* 0x0000000409057c36 */ /* 0x000fe20008000000 */
[----:B------:R-:W-:-:S02]  /*f080*/  ULDC UR4, c[0x0][0x248] ;  /* 0x0000920000047ab9 */ /* 0x000fc40000000800 */
[----:B------:R-:W-:Y:S01]  /*f090*/  LEA.HI.X.SX32 R9, R9, R48, 0x1, P5 ;  /* 0x0000003009097211 */ /* 0x000fe200028f0eff */
[C---:B------:R-:W-:Y:S01]  /*f0a0*/  VIADD R11, R5.reuse, UR4 ;  /* 0x00000004050b7c36 */ /* 0x040fe20008000000 */
[----:B------:R-:W-:Y:S01]  /*f0b0*/  LEA R4, P5, R5, R3, 0x1 ;  /* 0x0000000305047211 */ /* 0x000fe200078a08ff */
[----:B------:R-:W-:-:S03]  /*f0c0*/  ULDC UR4, c[0x0][0x248] ;  /* 0x0000920000047ab9 */ /* 0x000fc60000000800 */
[----:B------:R-:W-:Y:S02]  /*f0d0*/  LEA.HI.X.SX32 R5, R5, R48, 0x1, P5 ;  /* 0x0000003005057211 */ /* 0x000fe400028f0eff */
[----:B0-----:R-:W-:Y:S02]  /*f0e0*/  PRMT R7, R44, 0x7632, R7 ;  /* 0x000076322c077816 */ /* 0x001fe40000000007 */
[----:B------:R-:W-:-:S03]  /*f0f0*/  LEA R6, P5, R11, R3, 0x1 ;  /* 0x000000030b067211 */ /* 0x000fc600078a08ff */
[----:B------:R0:W-:Y:S01]  /*f100*/  @P6 STG.E.U16 desc[UR16][R8.64], R7 ;  /* 0x0000000708006986 */ /* 0x0001e2000c101510 */
[----:B------:R-:W-:Y:S01]  /*f110*/  ISETP.LT.AND P6, PT, R10, UR5, !P0 ;  /* 0x000000050a007c0c */ /* 0x000fe2000c7c1270 */
[----:B------:R-:W-:Y:S01]  /*f120*/  VIADD R10, R0, 0x77 ;  /* 0x00000077000a7836 */ /* 0x000fe20000000000 */
[----:B------:R-:W-:Y:S01]  /*f130*/  ULDC UR5, c[0x0][0x22c] ;  /* 0x00008b0000057ab9 */ /* 0x000fe20000000800 */
[----:B------:R1:W-:Y:S03]  /*f140*/  @P3 STG.E.U16 desc[UR16][R4.64], R45 ;  /* 0x0000002d04003986 */ /* 0x0003e6000c101510 */
[----:B------:R-:W-:Y:S01]  /*f150*/  ISETP.LT.AND P3, PT, R10, UR5, !P0 ;  /* 0x000000050a007c0c */ /* 0x000fe2000c761270 */
[----:B------:R-:W-:Y:S01]  /*f160*/  ULDC UR5, c[0x0][0x22c] ;  /* 0x00008b0000057ab9 */ /* 0x000fe20000000800 */
[CC--:B0-----:R-:W-:Y:S01]  /*f170*/  LEA.HI.X.SX32 R7, R11.reuse, R48.reuse, 0x1, P5 ;  /* 0x000000300b077211 */ /* 0x0c1fe200028f0eff */
[----:B------:R-:W-:Y:S01]  /*f180*/  VIADD R11, R11, UR4 ;  /* 0x000000040b0b7c36 */ /* 0x000fe20008000000 */
[----:B------:R-:W-:Y:S01]  /*f190*/  ULDC UR4, c[0x0][0x248] ;  /* 0x0000920000047ab9 */ /* 0x000fe20000000800 */
[C---:B------:R-:W-:Y:S01]  /*f1a0*/  VIADD R8, R0.reuse, 0x78 ;  /* 0x0000007800087836 */ /* 0x040fe20000000000 */
[----:B-1----:R-:W-:Y:S01]  /*f1b0*/  PRMT R5, R45, 0x7632, R5 ;  /* 0x000076322d057816 */ /* 0x002fe20000000005 */
[C---:B------:R-:W-:Y:S01]  /*f1c0*/  VIADD R10, R11.reuse, UR4 ;  /* 0x000000040b0a7c36 */ /* 0x040fe20008000000 */
[C---:B------:R-:W-:Y:S01]  /*f1d0*/  LEA R4, P5, R11.reuse, R3, 0x1 ;  /* 0x000000030b047211 */ /* 0x040fe200078a08ff */
[----:B------:R-:W-:Y:S01]  /*f1e0*/  ULDC UR4, c[0x0][0x22c] ;  /* 0x00008b0000047ab9 */ /* 0x000fe20000000800 */
[----:B------:R-:W-:Y:S01]  /*f1f0*/  VIADD R9, R0, 0x7a ;  /* 0x0000007a00097836 */ /* 0x000fe20000000000 */
[----:B------:R0:W-:Y:S01]  /*f200*/  @P2 STG.E.U16 desc[UR16][R6.64], R5 ;  /* 0x0000000506002986 */ /* 0x0001e2000c101510 */
[----:B------:R-:W-:Y:S01]  /*f210*/  ISETP.LT.AND P2, PT, R8, UR5, !P0 ;  /* 0x0000000508007c0c */ /* 0x000fe2000c741270 */
[----:B------:R-:W-:Y:S01]  /*f220*/  VIADD R8, R0, 0x79 ;  /* 0x0000007900087836 */ /* 0x000fe20000000000 */
[----:B------:R-:W-:Y:S01]  /*f230*/  ULDC UR5, c[0x0][0x22c] ;  /* 0x00008b0000057ab9 */ /* 0x000fe20000000800 */
[----:B0-----:R-:W-:-:S02]  /*f240*/  LEA.HI.X.SX32 R5, R11, R48, 0x1, P5 ;  /* 0x000000300b057211 */ /* 0x001fc400028f0eff */
[----:B------:R-:W-:Y:S02]  /*f250*/  LEA R6, P5, R10, R3, 0x1 ;  /* 0x000000030a067211 */ /* 0x000fe400078a08ff */
[----:B------:R-:W-:Y:S01]  /*f260*/  PRMT R11, R47, 0x7632, R11 ;  /* 0x000076322f0b7816 */ /* 0x000fe2000000000b */
[----:B------:R0:W-:Y:S01]  /*f270*/  @P1 STG.E.U16 desc[UR16][R4.64], R46 ;  /* 0x0000002e04001986 */ /* 0x0001e2000c101510 */
[----:B------:R-:W-:Y:S01]  /*f280*/  ISETP.LT.AND P1, PT, R8, UR4, !P0 ;  /* 0x0000000408007c0c */ /* 0x000fe2000c721270 */
[----:B------:R-:W-:Y:S01]  /*f290*/  ULDC UR4, c[0x0][0x248] ;  /* 0x0000920000047ab9 */ /* 0x000fe20000000800 */
[C---:B------:R-:W-:Y:S01]  /*f2a0*/  LEA.HI.X.SX32 R7, R10.reuse, R48, 0x1, P5 ;  /* 0x000000300a077211 */ /* 0x040fe200028f0eff */
[----:B------:R-:W-:Y:S01]  /*f2b0*/  VIADD R10, R10, UR4 ;  /* 0x000000040a0a7c36 */ /* 0x000fe20008000000 */
[----:B------:R-:W-:Y:S02]  /*f2c0*/  ULDC UR4, c[0x0][0x22c] ;  /* 0x00008b0000047ab9 */ /* 0x000fe40000000800 */
[----:B------:R-:W-:Y:S01]  /*f2d0*/  ISETP.LT.AND P5, PT, R9, UR4, !P0 ;  /* 0x0000000409007c0c */ /* 0x000fe2000c7a1270 */
[----:B------:R-:W-:Y:S01]  /*f2e0*/  ULDC UR4, c[0x0][0x248] ;  /* 0x0000920000047ab9 */ /* 0x000fe20000000800 */
[----:B0-----:R-:W-:-:S05]  /*f2f0*/  PRMT R5, R46, 0x7632, R5 ;  /* 0x000076322e057816 */ /* 0x001fca0000000005 */
[----:B------:R0:W-:Y:S01]  /*f300*/  @P4 STG.E.U16 desc[UR16][R6.64], R5 ;  /* 0x0000000506004986 */ /* 0x0001e2000c101510 */
[----:B------:R-:W-:-:S04]  /*f310*/  LEA R8, P4, R10, R3, 0x1 ;  /* 0x000000030a087211 */ /* 0x000fc800078808ff */
[CC--:B------:R-:W-:Y:S01]  /*f320*/  LEA.HI.X.SX32 R9, R10.reuse, R48.reuse, 0x1, P4 ;  /* 0x000000300a097211 */ /* 0x0c0fe200020f0eff */
[----:B------:R-:W-:Y:S01]  /*f330*/  VIADD R10, R10, UR4 ;  /* 0x000000040a0a7c36 */ /* 0x000fe20008000000 */
[----:B------:R-:W-:Y:S01]  /*f340*/  ULDC UR4, c[0x0][0x248] ;  /* 0x0000920000047ab9 */ /* 0x000fe20000000800 */
[----:B------:R-:W-:Y:S01]  /*f350*/  ISETP.LT.AND P4, PT, R2, UR5, !P0 ;  /* 0x0000000502007c0c */ /* 0x000fe2000c781270 */
[----:B------:R-:W-:Y:S01]  /*f360*/  VIADD R2, R0, 0x7c ;  /* 0x0000007c00027836 */ /* 0x000fe20000000000 */
[----:B------:R1:W-:Y:S01]  /*f370*/  @P6 STG.E.U16 desc[UR16][R8.64], R47 ;  /* 0x0000002f08006986 */ /* 0x0003e2000c101510 */
[CC--:B------:R-:W-:Y:S01]  /*f380*/  LEA R4, P6, R10.reuse, R3.reuse, 0x1 ;  /* 0x000000030a047211 */ /* 0x0c0fe200078c08ff */
[C---:B0-----:R-:W-:Y:S01]  /*f390*/  VIADD R7, R10.reuse, UR4 ;  /* 0x000000040a077c36 */ /* 0x041fe20008000000 */
[----:B------:R-:W-:Y:S01]  /*f3a0*/  ULDC UR5, c[0x0][0x248] ;  /* 0x0000920000057ab9 */ /* 0x000fe20000000800 */
[----:B------:R-:W-:Y:S01]  /*f3b0*/  ULDC UR4, c[0x0][0x22c] ;  /* 0x00008b0000047ab9 */ /* 0x000fe20000000800 */
[----:B------:R-:W-:Y:S01]  /*f3c0*/  LEA.HI.X.SX32 R5, R10, R48, 0x1, P6 ;  /* 0x000000300a057211 */ /* 0x000fe200030f0eff */
[C---:B------:R-:W-:Y:S01]  /*f3d0*/  VIADD R10, R7.reuse, UR5 ;  /* 0x00000005070a7c36 */ /* 0x040fe20008000000 */
[----:B------:R-:W-:Y:S01]  /*f3e0*/  LEA R6, P6, R7, R3, 0x1 ;  /* 0x0000000307067211 */ /* 0x000fe200078c08ff */
[----:B------:R-:W-:-:S02]  /*f3f0*/  ULDC UR5, c[0x0][0x248] ;  /* 0x0000920000057ab9 */ /* 0x000fc40000000800 */
[----:B------:R0:W-:Y:S01]  /*f400*/  @P3 STG.E.U16 desc[UR16][R4.64], R11 ;  /* 0x0000000b04003986 */ /* 0x0001e2000c101510 */
[----:B------:R-:W-:Y:S01]  /*f410*/  ISETP.LT.AND P3, PT, R2, UR4, !P0 ;  /* 0x0000000402007c0c */ /* 0x000fe2000c761270 */
[----:B------:R-:W-:Y:S01]  /*f420*/  VIADD R2, R0, 0x7d ;  /* 0x0000007d00027836 */ /* 0x000fe20000000000 */
[-C--:B------:R-:W-:Y:S01]  /*f430*/  LEA.HI.X.SX32 R7, R7, R48.reuse, 0x1, P6 ;  /* 0x0000003007077211 */ /* 0x080fe200030f0eff */
[----:B------:R-:W-:Y:S01]  /*f440*/  ULDC UR4, c[0x0][0x22c] ;  /* 0x00008b0000047ab9 */ /* 0x000fe20000000800 */
[----:B-1----:R-:W-:Y:S01]  /*f450*/  LEA R8, P6, R10, R3, 0x1 ;  /* 0x000000030a087211 */ /* 0x002fe200078c08ff */
[----:B------:R-:W-:Y:S02]  /*f460*/  VIADD R0, R0, 0x7f ;  /* 0x0000007f00007836 */ /* 0x000fe40000000000 */
[----:B----4-:R-:W-:Y:S01]  /*f470*/  @P2 STG.E.U16 desc[UR16][R6.64], R16 ;  /* 0x0000001006002986 */ /* 0x010fe2000c101510 */
[----:B------:R-:W-:Y:S01]  /*f480*/  ISETP.LT.AND P2, PT, R2, UR4, !P0 ;  /* 0x0000000402007c0c */ /* 0x000fe2000c741270 */
[----:B------:R-:W-:Y:S01]  /*f490*/  ULDC UR4, c[0x0][0x248] ;  /* 0x0000920000047ab9 */ /* 0x000fe20000000800 */
[C---:B------:R-:W-:Y:S01]  /*f4a0*/  LEA.HI.X.SX32 R9, R10.reuse, R48, 0x1, P6 ;  /* 0x000000300a097211 */ /* 0x040fe200030f0eff */
[----:B------:R-:W-:Y:S01]  /*f4b0*/  VIADD R10, R10, UR4 ;  /* 0x000000040a0a7c36 */ /* 0x000fe20008000000 */
[----:B------:R-:W-:Y:S01]  /*f4c0*/  ULDC UR4, c[0x0][0x248] ;  /* 0x0000920000047ab9 */ /* 0x000fe20000000800 */
[----:B0-----:R-:W-:-:S02]  /*f4d0*/  PRMT R5, R16, 0x7632, R5 ;  /* 0x0000763210057816 */ /* 0x001fc40000000005 */
[----:B------:R-:W-:Y:S01]  /*f4e0*/  VIADD R2, R10, UR4 ;  /* 0x000000040a027c36 */ /* 0x000fe20008000000 */
[----:B------:R-:W-:Y:S02]  /*f4f0*/  ULDC UR4, c[0x0][0x248] ;  /* 0x0000920000047ab9 */ /* 0x000fe40000000800 */
[----:B------:R0:W-:Y:S01]  /*f500*/  @P1 STG.E.U16 desc[UR16][R8.64], R5 ;  /* 0x0000000508001986 */ /* 0x0001e2000c101510 */
[----:B------:R-:W-:Y:S01]  /*f510*/  VIADD R11, R2, UR5 ;  /* 0x00000005020b7c36 */ /* 0x000fe20008000000 */
[----:B------:R-:W-:Y:S01]  /*f520*/  LEA R4, P1, R10, R3, 0x1 ;  /* 0x000000030a047211 */ /* 0x000fe200078208ff */
[----:B------:R-:W-:Y:S02]  /*f530*/  ULDC UR5, c[0x0][0x248] ;  /* 0x0000920000057ab9 */ /* 0x000fe40000000800 */
[----:B------:R-:W-:-:S04]  /*f540*/  VIADD R12, R11, UR6 ;  /* 0x000000060b0c7c36 */ /* 0x000fc80008000000 */
[----:B------:R-:W-:Y:S01]  /*f550*/  VIADD R13, R12, UR4 ;  /* 0x000000040c0d7c36 */ /* 0x000fe20008000000 */
[----:B------:R-:W-:Y:S01]  /*f560*/  ULDC UR4, c[0x0][0x22c] ;  /* 0x00008b0000047ab9 */ /* 0x000fe20000000800 */
[-C--:B0-----:R-:W-:Y:S02]  /*f570*/  LEA R8, P6, R11, R3.reuse, 0x1 ;  /* 0x000000030b087211 */ /* 0x081fe400078c08ff */
[----:B------:R-:W-:Y:S01]  /*f580*/  VIADD R14, R13, UR5 ;  /* 0x000000050d0e7c36 */ /* 0x000fe20008000000 */
[-C--:B------:R-:W-:Y:S02]  /*f590*/  LEA.HI.X.SX32 R5, R10, R48.reuse, 0x1, P1 ;  /* 0x000000300a057211 */ /* 0x080fe400008f0eff */
[-C--:B------:R-:W-:Y:S02]  /*f5a0*/  LEA R6, P1, R2, R3.reuse, 0x1 ;  /* 0x0000000302067211 */ /* 0x080fe400078208ff */
[----:B------:R-:W-:Y:S01]  /*f5b0*/  LEA.HI.X.SX32 R9, R11, R48, 0x1, P6 ;  /* 0x000000300b097211 */ /* 0x000fe200030f0eff */
[----:B------:R0:W-:Y:S01]  /*f5c0*/  @P5 STG.E.U16 desc[UR16][R4.64], R17 ;  /* 0x0000001104005986 */ /* 0x0001e2000c101510 */
[----:B------:R-:W-:-:S02]  /*f5d0*/  LEA R10, P6, R12, R3, 0x1 ;  /* 0x000000030c0a7211 */ /* 0x000fc400078c08ff */
[-C--:B------:R-:W-:Y:S02]  /*f5e0*/  LEA.HI.X.SX32 R7, R2, R48.reuse, 0x1, P1 ;  /* 0x0000003002077211 */ /* 0x080fe400008f0eff */
[CC--:B------:R-:W-:Y:S02]  /*f5f0*/  LEA R2, P1, R13.reuse, R3.reuse, 0x1 ;  /* 0x000000030d027211 */ /* 0x0c0fe400078208ff */
[-C--:B------:R-:W-:Y:S02]  /*f600*/  LEA.HI.X.SX32 R11, R12, R48.reuse, 0x1, P6 ;  /* 0x000000300c0b7211 */ /* 0x080fe400030f0eff */
[----:B------:R-:W-:Y:S02]  /*f610*/  LEA R12, P6, R14, R3, 0x1 ;  /* 0x000000030e0c7211 */ /* 0x000fe400078c08ff */
[----:B------:R-:W-:Y:S02]  /*f620*/  LEA.HI.X.SX32 R3, R13, R48, 0x1, P1 ;  /* 0x000000300d037211 */ /* 0x000fe400008f0eff */
[----:B------:R-:W-:-:S02]  /*f630*/  ISETP.LT.AND P1, PT, R15, UR7, !P0 ;  /* 0x000000070f007c0c */ /* 0x000fc4000c721270 */
[----:B------:R-:W-:Y:S02]  /*f640*/  ISETP.LT.AND P0, PT, R0, UR4, !P0 ;  /* 0x0000000400007c0c */ /* 0x000fe4000c701270 */
[----:B------:R-:W-:Y:S02]  /*f650*/  PRMT R0, R17, 0x7632, R0 ;  /* 0x0000763211007816 */ /* 0x000fe40000000000 */
[----:B0-----:R-:W-:Y:S02]  /*f660*/  PRMT R5, R18, 0x7632, R5 ;  /* 0x0000763212057816 */ /* 0x001fe40000000005 */
[----:B------:R-:W-:Y:S01]  /*f670*/  LEA.HI.X.SX32 R13, R14, R48, 0x1, P6 ;  /* 0x000000300e0d7211 */ /* 0x000fe200030f0eff */
[----:B------:R0:W-:Y:S04]  /*f680*/  @P4 STG.E.U16 desc[UR16][R6.64], R0 ;  /* 0x0000000006004986 */ /* 0x0001e8000c101510 */
[----:B------:R0:W-:Y:S04]  /*f690*/  @P3 STG.E.U16 desc[UR16][R8.64], R18 ;  /* 0x0000001208003986 */ /* 0x0001e8000c101510 */
[----:B------:R0:W-:Y:S04]  /*f6a0*/  @P2 STG.E.U16 desc[UR16][R10.64], R5 ;  /* 0x000000050a002986 */ /* 0x0001e8000c101510 */
[----:B------:R0:W-:Y:S01]  /*f6b0*/  @P1 STG.E.U16 desc[UR16][R2.64], R19 ;  /* 0x0000001302001986 */ /* 0x0001e2000c101510 */
[----:B------:R-:W-:Y:S05]  /*f6c0*/  @!P0 EXIT ;  /* 0x000000000000894d */ /* 0x000fea0003800000 */
[----:B0-----:R-:W-:-:S05]  /*f6d0*/  PRMT R6, R19, 0x7632, R6 ;  /* 0x0000763213067816 */ /* 0x001fca0000000006 */
[----:B------:R-:W-:Y:S01]  /*f6e0*/  STG.E.U16 desc[UR16][R12.64], R6 ;  /* 0x000000060c007986 */ /* 0x000fe2000c101510 */
[----:B------:R-:W-:Y:S05]  /*f6f0*/  EXIT ;  /* 0x000000000000794d */ /* 0x000fea0003800000 */
.L_x_2:
[----:B------:R-:W-:-:S00]  /*f700*/  BRA `(.L_x_2) ;  /* 0xfffffffc00fc7947 */ /* 0x000fc0000383ffff */
[----:B------:R-:W-:-:S00]  /*f710*/  NOP ;  /* 0x0000000000007918 */ /* 0x000fc00000000000 */
        /* <DEDUP_REMOVED lines=14> */
.L_x_3:


//--------------------- .nv.shared.matmul_kernel  --------------------------
	.section	.nv.shared.matmul_kernel,"aw",@nobits
	.sectionflags	@""
	.align	16
	.zero		1024


//--------------------- .nv.shared.reserved.0     --------------------------
	.section	.nv.shared.reserved.0,"aw",@nobits
	.weak		__nv_reservedSMEM_offset_0_alias
	.size		__nv_reservedSMEM_offset_0_alias, 0, 0
	.other		__nv_reservedSMEM_offset_0_alias,@"STO_CUDA_RESERVED_SHARED STV_DEFAULT"
__nv_reservedSMEM_offset_0_alias:
	.zero		0


//--------------------- .nv.constant0.matmul_kernel --------------------------
	.section	.nv.constant0.matmul_kernel,"a",@progbits
	.sectionflags	@""
	.align	4
.nv.constant0.matmul_kernel:
	.zero		608


//--------------------- SYMBOLS --------------------------

	.type		.nv.reservedSmem.offset0,@object
	.size		.nv.reservedSmem.offset0,0x4
